	.target	sm_100a

	.elftype	@"ET_EXEC"


//--------------------- .note.nv.tkinfo           --------------------------
	.section	.note.nv.tkinfo,"",@"SHT_NOTE"
	.sectionflags	@"SHF_NOTE_NV_TKINFO"
	.tkinfo
        /*0018*/ 	.word	0x00000002
        /*0030*/ 	.string	""
        /*0030*/ 	.string	"ptxas"
        /*0030*/ 	.string	"Cuda compilation tools, release 13.0, V13.0.88"
        /*0030*/ 	.string	"Build cuda_13.0.r13.0/compiler.36424714_0"
        /*0030*/ 	.string	"-arch sm_100a -m 64 "



//--------------------- .note.nv.cuinfo           --------------------------
	.section	.note.nv.cuinfo,"",@"SHT_NOTE"
	.sectionflags	@"SHF_NOTE_NV_CUINFO"
        /*0018*/ 	.short	0x0002
        /*001a*/ 	.short	0x0064
        /*001c*/ 	.short	0x0082
	.zero		2


//--------------------- .nv.info                  --------------------------
	.section	.nv.info,"",@"SHT_CUDA_INFO"
	.align	4


	//----- nvinfo : EIATTR_REGCOUNT
	.align		4
        /*0000*/ 	.byte	0x04, 0x2f
        /*0002*/ 	.short	(.L_19 - .L_18)
	.align		4
.L_18:
        /*0004*/ 	.word	index@(_ZN7cutlass13device_kernelINS_4conv6kernel13ConvUniversalINS1_16ConvProblemShapeILNS1_8OperatorE0ELi2EEENS1_10collective14CollectiveConvINS1_47MainloopSm100TmaUmmaWarpSpecializedImplicitGemmILS5_0ELi34ELi2ELi1ELi2EN4cute5tupleIJNSA_1CILi2EEENSC_ILi1EEESE_EEEEENSB_IJNSC_ILi64EEENSC_ILi128EEENSB_IJNSC_ILi32EEEEEEEEENS_12float_e4m3_tESM_NSA_8TiledMMAINSA_8MMA_AtomIJNSA_10MMA_TraitsINSA_19SM100_MMA_F8F6F4_SSEJSM_SM_fSH_SI_NSA_17integral_constantINSA_4UMMA5MajorELST_0EEESU_NSR_INSS_7ScaleInELSV_0EEESW_EEEEEENSA_6LayoutINSB_IJSE_SE_SE_EEENSB_IJNSC_ILi0EEES11_S11_EEEEENSB_IJNSA_10UnderscoreES14_S14_EEEEENS7_6detail27Sm100ImplicitGemmTileTraitsINSA_20SM90_TMA_LOAD_IM2COLENSA_14ComposedLayoutINSA_7SwizzleILi1ELi4ELi3EEENSA_18smem_ptr_flag_bitsILi8EEENSZ_INSB_IJNSC_ILi8EEESJ_EEENSB_IJSJ_SE_EEEEEEEvEENS18_INSA_23SM90_TMA_LOAD_MULTICASTES1J_vEEEENS_8epilogue10collective18CollectiveEpilogueINS1O_23Sm100TmaWarpSpecializedILi2ELi2ELi32ELb0ELb0EEEJSL_NSB_IJNSZ_ISH_SE_EES1T_EEESM_NSB_IJNSB_IJlllEEESE_S11_EEESM_S1W_NS1O_6fusion15FusionCallbacksIS1S_NS1X_17LinearCombinationISM_fSM_fLNS_15FloatRoundStyleE2EEESL_S1U_JEEENSA_5SM1004TMEM4LOAD26SM100_TMEM_LOAD_16dp32b32xES19_NS1A_INS1B_ILi2ELi4ELi3EEES1E_NSZ_INSB_IJS1F_SH_EEENSB_IJSH_SE_EEEEEEENSA_39AutoVectorizingCopyWithAssumedAlignmentILi128EEENSA_21SM90_TMA_STORE_IM2COLES2B_S2D_S2D_EEEvvEEEEvNT_6ParamsE)
        /*0008*/ 	.word	0x0000007d


	//----- nvinfo : EIATTR_FRAME_SIZE
	.align		4
.L_19:
        /*000c*/ 	.byte	0x04, 0x11
        /*000e*/ 	.short	(.L_21 - .L_20)
	.align		4
.L_20:
        /*0010*/ 	.word	index@($__internal_2_$__cuda_sm10x_tcgen05_guardrail_trap_unallocated_columns_being_dealloced)
        /*0014*/ 	.word	0x00000008


	//----- nvinfo : EIATTR_FRAME_SIZE
	.align		4
.L_21:
        /*0018*/ 	.byte	0x04, 0x11
        /*001a*/ 	.short	(.L_23 - .L_22)
	.align		4
.L_22:
        /*001c*/ 	.word	index@($__internal_1_$__cuda_sm10x_tcgen05_guardrail_trap_phase_invalid_during_alloc)
        /*0020*/ 	.word	0x00000008


	//----- nvinfo : EIATTR_FRAME_SIZE
	.align		4
.L_23:
        /*0024*/ 	.byte	0x04, 0x11
        /*0026*/ 	.short	(.L_25 - .L_24)
	.align		4
.L_24:
        /*0028*/ 	.word	index@($__internal_0_$__cuda_sm10x_tcgen05_guardrail_trap_col_being_dealloced_not_returned_by_alloc)
        /*002c*/ 	.word	0x00000008


	//----- nvinfo : EIATTR_FRAME_SIZE
	.align		4
.L_25:
        /*0030*/ 	.byte	0x04, 0x11
        /*0032*/ 	.short	(.L_27 - .L_26)
	.align		4
.L_26:
        /*0034*/ 	.word	index@(_ZN7cutlass13device_kernelINS_4conv6kernel13ConvUniversalINS1_16ConvProblemShapeILNS1_8OperatorE0ELi2EEENS1_10collective14CollectiveConvINS1_47MainloopSm100TmaUmmaWarpSpecializedImplicitGemmILS5_0ELi34ELi2ELi1ELi2EN4cute5tupleIJNSA_1CILi2EEENSC_ILi1EEESE_EEEEENSB_IJNSC_ILi64EEENSC_ILi128EEENSB_IJNSC_ILi32EEEEEEEEENS_12float_e4m3_tESM_NSA_8TiledMMAINSA_8MMA_AtomIJNSA_10MMA_TraitsINSA_19SM100_MMA_F8F6F4_SSEJSM_SM_fSH_SI_NSA_17integral_constantINSA_4UMMA5MajorELST_0EEESU_NSR_INSS_7ScaleInELSV_0EEESW_EEEEEENSA_6LayoutINSB_IJSE_SE_SE_EEENSB_IJNSC_ILi0EEES11_S11_EEEEENSB_IJNSA_10UnderscoreES14_S14_EEEEENS7_6detail27Sm100ImplicitGemmTileTraitsINSA_20SM90_TMA_LOAD_IM2COLENSA_14ComposedLayoutINSA_7SwizzleILi1ELi4ELi3EEENSA_18smem_ptr_flag_bitsILi8EEENSZ_INSB_IJNSC_ILi8EEESJ_EEENSB_IJSJ_SE_EEEEEEEvEENS18_INSA_23SM90_TMA_LOAD_MULTICASTES1J_vEEEENS_8epilogue10collective18CollectiveEpilogueINS1O_23Sm100TmaWarpSpecializedILi2ELi2ELi32ELb0ELb0EEEJSL_NSB_IJNSZ_ISH_SE_EES1T_EEESM_NSB_IJNSB_IJlllEEESE_S11_EEESM_S1W_NS1O_6fusion15FusionCallbacksIS1S_NS1X_17LinearCombinationISM_fSM_fLNS_15FloatRoundStyleE2EEESL_S1U_JEEENSA_5SM1004TMEM4LOAD26SM100_TMEM_LOAD_16dp32b32xES19_NS1A_INS1B_ILi2ELi4ELi3EEES1E_NSZ_INSB_IJS1F_SH_EEENSB_IJSH_SE_EEEEEEENSA_39AutoVectorizingCopyWithAssumedAlignmentILi128EEENSA_21SM90_TMA_STORE_IM2COLES2B_S2D_S2D_EEEvvEEEEvNT_6ParamsE)
        /*0038*/ 	.word	0x00000008


	//----- nvinfo : EIATTR_MIN_STACK_SIZE
	.align		4
.L_27:
        /*003c*/ 	.byte	0x04, 0x12
        /*003e*/ 	.short	(.L_29 - .L_28)
	.align		4
.L_28:
        /*0040*/ 	.word	index@(_ZN7cutlass13device_kernelINS_4conv6kernel13ConvUniversalINS1_16ConvProblemShapeILNS1_8OperatorE0ELi2EEENS1_10collective14CollectiveConvINS1_47MainloopSm100TmaUmmaWarpSpecializedImplicitGemmILS5_0ELi34ELi2ELi1ELi2EN4cute5tupleIJNSA_1CILi2EEENSC_ILi1EEESE_EEEEENSB_IJNSC_ILi64EEENSC_ILi128EEENSB_IJNSC_ILi32EEEEEEEEENS_12float_e4m3_tESM_NSA_8TiledMMAINSA_8MMA_AtomIJNSA_10MMA_TraitsINSA_19SM100_MMA_F8F6F4_SSEJSM_SM_fSH_SI_NSA_17integral_constantINSA_4UMMA5MajorELST_0EEESU_NSR_INSS_7ScaleInELSV_0EEESW_EEEEEENSA_6LayoutINSB_IJSE_SE_SE_EEENSB_IJNSC_ILi0EEES11_S11_EEEEENSB_IJNSA_10UnderscoreES14_S14_EEEEENS7_6detail27Sm100ImplicitGemmTileTraitsINSA_20SM90_TMA_LOAD_IM2COLENSA_14ComposedLayoutINSA_7SwizzleILi1ELi4ELi3EEENSA_18smem_ptr_flag_bitsILi8EEENSZ_INSB_IJNSC_ILi8EEESJ_EEENSB_IJSJ_SE_EEEEEEEvEENS18_INSA_23SM90_TMA_LOAD_MULTICASTES1J_vEEEENS_8epilogue10collective18CollectiveEpilogueINS1O_23Sm100TmaWarpSpecializedILi2ELi2ELi32ELb0ELb0EEEJSL_NSB_IJNSZ_ISH_SE_EES1T_EEESM_NSB_IJNSB_IJlllEEESE_S11_EEESM_S1W_NS1O_6fusion15FusionCallbacksIS1S_NS1X_17LinearCombinationISM_fSM_fLNS_15FloatRoundStyleE2EEESL_S1U_JEEENSA_5SM1004TMEM4LOAD26SM100_TMEM_LOAD_16dp32b32xES19_NS1A_INS1B_ILi2ELi4ELi3EEES1E_NSZ_INSB_IJS1F_SH_EEENSB_IJSH_SE_EEEEEEENSA_39AutoVectorizingCopyWithAssumedAlignmentILi128EEENSA_21SM90_TMA_STORE_IM2COLES2B_S2D_S2D_EEEvvEEEEvNT_6ParamsE)
        /*0044*/ 	.word	0x00000008
.L_29:


//--------------------- .nv.compat                --------------------------
	.section	.nv.compat,"",@"SHT_CUDA_COMPAT_INFO"
	.align	4
        /*0000*/ 	.byte	0x02, 0x09, 0x01, 0x00, 0x02, 0x02, 0x02, 0x00, 0x02, 0x05, 0x05, 0x00, 0x03, 0x07, 0x01, 0x01
        /*0010*/ 	.byte	0x02, 0x03, 0x01, 0x00, 0x02, 0x06, 0x01, 0x00, 0x04, 0x0b, 0x08, 0x00, 0x09, 0x00, 0x00, 0x00
        /*0020*/ 	.byte	0x00, 0x00, 0x00, 0x00


//--------------------- .nv.info._ZN7cutlass13device_kernelINS_4conv6kernel13ConvUniversalINS1_16ConvProblemShapeILNS1_8OperatorE0ELi2EEENS1_10collective14CollectiveConvINS1_47MainloopSm100TmaUmmaWarpSpecializedImplicitGemmILS5_0ELi34ELi2ELi1ELi2EN4cute5tupleIJNSA_1CILi2EEENSC_ILi1EEESE_EEEEENSB_IJNSC_ILi64EEENSC_ILi128EEENSB_IJNSC_ILi32EEEEEEEEENS_12float_e4m3_tESM_NSA_8TiledMMAINSA_8MMA_AtomIJNSA_10MMA_TraitsINSA_19SM100_MMA_F8F6F4_SSEJSM_SM_fSH_SI_NSA_17integral_constantINSA_4UMMA5MajorELST_0EEESU_NSR_INSS_7ScaleInELSV_0EEESW_EEEEEENSA_6LayoutINSB_IJSE_SE_SE_EEENSB_IJNSC_ILi0EEES11_S11_EEEEENSB_IJNSA_10UnderscoreES14_S14_EEEEENS7_6detail27Sm100ImplicitGemmTileTraitsINSA_20SM90_TMA_LOAD_IM2COLENSA_14ComposedLayoutINSA_7SwizzleILi1ELi4ELi3EEENSA_18smem_ptr_flag_bitsILi8EEENSZ_INSB_IJNSC_ILi8EEESJ_EEENSB_IJSJ_SE_EEEEEEEvEENS18_INSA_23SM90_TMA_LOAD_MULTICASTES1J_vEEEENS_8epilogue10collective18CollectiveEpilogueINS1O_23Sm100TmaWarpSpecializedILi2ELi2ELi32ELb0ELb0EEEJSL_NSB_IJNSZ_ISH_SE_EES1T_EEESM_NSB_IJNSB_IJlllEEESE_S11_EEESM_S1W_NS1O_6fusion15FusionCallbacksIS1S_NS1X_17LinearCombinationISM_fSM_fLNS_15FloatRoundStyleE2EEESL_S1U_JEEENSA_5SM1004TMEM4LOAD26SM100_TMEM_LOAD_16dp32b32xES19_NS1A_INS1B_ILi2ELi4ELi3EEES1E_NSZ_INSB_IJS1F_SH_EEENSB_IJSH_SE_EEEEEEENSA_39AutoVectorizingCopyWithAssumedAlignmentILi128EEENSA_21SM90_TMA_STORE_IM2COLES2B_S2D_S2D_EEEvvEEEEvNT_6ParamsE --------------------------
	.section	.nv.info._ZN7cutlass13device_kernelINS_4conv6kernel13ConvUniversalINS1_16ConvProblemShapeILNS1_8OperatorE0ELi2EEENS1_10collective14CollectiveConvINS1_47MainloopSm100TmaUmmaWarpSpecializedImplicitGemmILS5_0ELi34ELi2ELi1ELi2EN4cute5tupleIJNSA_1CILi2EEENSC_ILi1EEESE_EEEEENSB_IJNSC_ILi64EEENSC_ILi128EEENSB_IJNSC_ILi32EEEEEEEEENS_12float_e4m3_tESM_NSA_8TiledMMAINSA_8MMA_AtomIJNSA_10MMA_TraitsINSA_19SM100_MMA_F8F6F4_SSEJSM_SM_fSH_SI_NSA_17integral_constantINSA_4UMMA5MajorELST_0EEESU_NSR_INSS_7ScaleInELSV_0EEESW_EEEEEENSA_6LayoutINSB_IJSE_SE_SE_EEENSB_IJNSC_ILi0EEES11_S11_EEEEENSB_IJNSA_10UnderscoreES14_S14_EEEEENS7_6detail27Sm100ImplicitGemmTileTraitsINSA_20SM90_TMA_LOAD_IM2COLENSA_14ComposedLayoutINSA_7SwizzleILi1ELi4ELi3EEENSA_18smem_ptr_flag_bitsILi8EEENSZ_INSB_IJNSC_ILi8EEESJ_EEENSB_IJSJ_SE_EEEEEEEvEENS18_INSA_23SM90_TMA_LOAD_MULTICASTES1J_vEEEENS_8epilogue10collective18CollectiveEpilogueINS1O_23Sm100TmaWarpSpecializedILi2ELi2ELi32ELb0ELb0EEEJSL_NSB_IJNSZ_ISH_SE_EES1T_EEESM_NSB_IJNSB_IJlllEEESE_S11_EEESM_S1W_NS1O_6fusion15FusionCallbacksIS1S_NS1X_17LinearCombinationISM_fSM_fLNS_15FloatRoundStyleE2EEESL_S1U_JEEENSA_5SM1004TMEM4LOAD26SM100_TMEM_LOAD_16dp32b32xES19_NS1A_INS1B_ILi2ELi4ELi3EEES1E_NSZ_INSB_IJS1F_SH_EEENSB_IJSH_SE_EEEEEEENSA_39AutoVectorizingCopyWithAssumedAlignmentILi128EEENSA_21SM90_TMA_STORE_IM2COLES2B_S2D_S2D_EEEvvEEEEvNT_6ParamsE,"",@"SHT_CUDA_INFO"
	.sectionflags	@""
	.align	4


	//----- nvinfo : EIATTR_CUDA_API_VERSION
	.align		4
        /*0000*/ 	.byte	0x04, 0x37
        /*0002*/ 	.short	(.L_31 - .L_30)
.L_30:
        /*0004*/ 	.word	0x00000082


	//----- nvinfo : EIATTR_KPARAM_INFO
	.align		4
.L_31:
        /*0008*/ 	.byte	0x04, 0x17
        /*000a*/ 	.short	(.L_33 - .L_32)
.L_32:
        /*000c*/ 	.word	0x00000000
        /*0010*/ 	.short	0x0000
        /*0012*/ 	.short	0x0000
        /*0014*/ 	.byte	0x00, 0xf0, 0x01, 0x20


	//----- nvinfo : EIATTR_AT_ENTRY_FRAGMENTS
	.align		4
.L_33:
        /*0018*/ 	.byte	0x04, 0x4f
        /*001a*/ 	.short	(.L_35 - .L_34)


	//   ....[0]....
.L_34:
        /*001c*/ 	.word	0x00000006


	//----- nvinfo : EIATTR_RESERVED_SMEM_USED
	.align		4
.L_35:
        /*0020*/ 	.byte	0x01, 0x41
	.zero		2


	//----- nvinfo : EIATTR_SPARSE_MMA_MASK
	.align		4
        /*0024*/ 	.byte	0x03, 0x50
        /*0026*/ 	.short	0x0000


	//----- nvinfo : EIATTR_TCGEN05_1CTA_USED
	.align		4
        /*0028*/ 	.byte	0x01, 0x51
	.zero		2


	//----- nvinfo : EIATTR_MAXREG_COUNT
	.align		4
        /*002c*/ 	.byte	0x03, 0x1b
        /*002e*/ 	.short	0x00ff


	//----- nvinfo : EIATTR_NUM_BARRIERS
	.align		4
        /*0030*/ 	.byte	0x02, 0x4c
        /*0032*/ 	.byte	0x07
	.zero		1


	//----- nvinfo : EIATTR_EXTERNS
	.align		4
        /*0034*/ 	.byte	0x04, 0x0f
        /*0036*/ 	.short	(.L_37 - .L_36)


	//   ....[0]....
	.align		4
.L_36:
        /*0038*/ 	.word	index@(__assertfail)


	//----- nvinfo : EIATTR_MERCURY_ISA_VERSION
	.align		4
.L_37:
        /*003c*/ 	.byte	0x03, 0x5f
        /*003e*/ 	.short	0x0101


	//----- nvinfo : EIATTR_INT_WARP_WIDE_INSTR_OFFSETS
	.align		4
        /*0040*/ 	.byte	0x04, 0x31
        /*0042*/ 	.short	(.L_39 - .L_38)


	//   ....[0]....
.L_38:
        /*0044*/ 	.word	0x00004e90


	//   ....[1]....
        /*0048*/ 	.word	0x00004eb0


	//   ....[2]....
        /*004c*/ 	.word	0x00004ee0


	//   ....[3]....
        /*0050*/ 	.word	0x00005b60


	//   ....[4]....
        /*0054*/ 	.word	0x00005c00


	//   ....[5]....
        /*0058*/ 	.word	0x00005cc0


	//   ....[6]....
        /*005c*/ 	.word	0x00005dc0


	//----- nvinfo : EIATTR_COOP_GROUP_MASK_REGIDS
	.align		4
.L_39:
        /*0060*/ 	.byte	0x04, 0x29
        /*0062*/ 	.short	(.L_41 - .L_40)


	//   ....[0]....
.L_40:
        /*0064*/ 	.word	0xffffffff


	//   ....[1]....
        /*0068*/ 	.word	0xffffffff


	//   ....[2]....
        /*006c*/ 	.word	0xffffffff


	//   ....[3]....
        /*0070*/ 	.word	0xffffffff


	//   ....[4]....
        /*0074*/ 	.word	0xffffffff


	//   ....[5]....
        /*0078*/ 	.word	0xffffffff


	//   ....[6]....
        /*007c*/ 	.word	0xffffffff


	//   ....[7]....
        /*0080*/ 	.word	0xffffffff


	//   ....[8]....
        /*0084*/ 	.word	0xffffffff


	//   ....[9]....
        /*0088*/ 	.word	0xffffffff


	//   ....[10]....
        /*008c*/ 	.word	0xffffffff


	//   ....[11]....
        /*0090*/ 	.word	0xffffffff


	//   ....[12]....
        /*0094*/ 	.word	0xffffffff


	//----- nvinfo : EIATTR_COOP_GROUP_INSTR_OFFSETS
	.align		4
.L_41:
        /*0098*/ 	.byte	0x04, 0x28
        /*009a*/ 	.short	(.L_43 - .L_42)


	//   ....[0]....
.L_42:
        /*009c*/ 	.word	0x00000090


	//   ....[1]....
        /*00a0*/ 	.word	0x00000500


	//   ....[2]....
        /*00a4*/ 	.word	0x00000a80


	//   ....[3]....
        /*00a8*/ 	.word	0x00000be0


	//   ....[4]....
        /*00ac*/ 	.word	0x00000ce0


	//   ....[5]....
        /*00b0*/ 	.word	0x00000e30


	//   ....[6]....
        /*00b4*/ 	.word	0x00001030


	//   ....[7]....
        /*00b8*/ 	.word	0x00002670


	//   ....[8]....
        /*00bc*/ 	.word	0x00004360


	//   ....[9]....
        /*00c0*/ 	.word	0x00004570


	//   ....[10]....
        /*00c4*/ 	.word	0x000045a0


	//   ....[11]....
        /*00c8*/ 	.word	0x00004d70


	//   ....[12]....
        /*00cc*/ 	.word	0x00004fb0


	//----- nvinfo : EIATTR_VRC_CTA_INIT_COUNT
	.align		4
.L_43:
        /*00d0*/ 	.byte	0x02, 0x4a
        /*00d2*/ 	.byte	0x80
	.zero		1


	//----- nvinfo : EIATTR_SYSCALL_OFFSETS
	.align		4
        /*00d4*/ 	.byte	0x04, 0x46
        /*00d6*/ 	.short	(.L_45 - .L_44)


	//   ....[0]....
.L_44:
        /*00d8*/ 	.word	0x000069f0


	//   ....[1]....
        /*00dc*/ 	.word	0x00006b30


	//   ....[2]....
        /*00e0*/ 	.word	0x000074b0


	//   ....[3]....
        /*00e4*/ 	.word	0x00008270


	//----- nvinfo : EIATTR_MBARRIER_INSTR_OFFSETS
	.align		4
.L_45:
        /*00e8*/ 	.byte	0x04, 0x39
        /*00ea*/ 	.short	(.L_47 - .L_46)


	//   ....[0]....
.L_46:
        /*00ec*/ 	.word	0x00000620
        /*00f0*/ 	.word	0x000000ff
        /*00f4*/ 	.word	0x00000000
        /*00f8*/ 	.short	0x0100
        /*00fa*/ 	.byte	0x04
	.zero		1


	//   ....[1]....
        /*00fc*/ 	.word	0x00000630
        /*0100*/ 	.word	0x000000ff
        /*0104*/ 	.word	0x00000110
        /*0108*/ 	.short	0x0100
        /*010a*/ 	.byte	0x04
	.zero		1


	//   ....[2]....
        /*010c*/ 	.word	0x00000640
        /*0110*/ 	.word	0x000000ff
        /*0114*/ 	.word	0x00000008
        /*0118*/ 	.short	0x0100
        /*011a*/ 	.byte	0x04
	.zero		1


	//   ....[3]....
        /*011c*/ 	.word	0x00000650
        /*0120*/ 	.word	0x000000ff
        /*0124*/ 	.word	0x00000118
        /*0128*/ 	.short	0x0100
        /*012a*/ 	.byte	0x04
	.zero		1


	//   ....[4]....
        /*012c*/ 	.word	0x00000660
        /*0130*/ 	.word	0x000000ff
        /*0134*/ 	.word	0x00000010
        /*0138*/ 	.short	0x0100
        /*013a*/ 	.byte	0x04
	.zero		1


	//   ....[5]....
        /*013c*/ 	.word	0x00000670
        /*0140*/ 	.word	0x000000ff
        /*0144*/ 	.word	0x00000120
        /*0148*/ 	.short	0x0100
        /*014a*/ 	.byte	0x04
	.zero		1


	//   ....[6]....
        /*014c*/ 	.word	0x00000680
        /*0150*/ 	.word	0x000000ff
        /*0154*/ 	.word	0x00000018
        /*0158*/ 	.short	0x0100
        /*015a*/ 	.byte	0x04
	.zero		1


	//   ....[7]....
        /*015c*/ 	.word	0x00000690
        /*0160*/ 	.word	0x000000ff
        /*0164*/ 	.word	0x00000128
        /*0168*/ 	.short	0x0100
        /*016a*/ 	.byte	0x04
	.zero		1


	//   ....[8]....
        /*016c*/ 	.word	0x000006a0
        /*0170*/ 	.word	0x000000ff
        /*0174*/ 	.word	0x00000020
        /*0178*/ 	.short	0x0100
        /*017a*/ 	.byte	0x04
	.zero		1


	//   ....[9]....
        /*017c*/ 	.word	0x000006b0
        /*0180*/ 	.word	0x000000ff
        /*0184*/ 	.word	0x00000130
        /*0188*/ 	.short	0x0100
        /*018a*/ 	.byte	0x04
	.zero		1


	//   ....[10]....
        /*018c*/ 	.word	0x000006c0
        /*0190*/ 	.word	0x000000ff
        /*0194*/ 	.word	0x00000028
        /*0198*/ 	.short	0x0100
        /*019a*/ 	.byte	0x04
	.zero		1


	//   ....[11]....
        /*019c*/ 	.word	0x000006d0
        /*01a0*/ 	.word	0x000000ff
        /*01a4*/ 	.word	0x00000138
        /*01a8*/ 	.short	0x0100
        /*01aa*/ 	.byte	0x04
	.zero		1


	//   ....[12]....
        /*01ac*/ 	.word	0x000006e0
        /*01b0*/ 	.word	0x000000ff
        /*01b4*/ 	.word	0x00000030
        /*01b8*/ 	.short	0x0100
        /*01ba*/ 	.byte	0x04
	.zero		1


	//   ....[13]....
        /*01bc*/ 	.word	0x000006f0
        /*01c0*/ 	.word	0x000000ff
        /*01c4*/ 	.word	0x00000140
        /*01c8*/ 	.short	0x0100
        /*01ca*/ 	.byte	0x04
	.zero		1


	//   ....[14]....
        /*01cc*/ 	.word	0x00000700
        /*01d0*/ 	.word	0x000000ff
        /*01d4*/ 	.word	0x00000038
        /*01d8*/ 	.short	0x0100
        /*01da*/ 	.byte	0x04
	.zero		1


	//   ....[15]....
        /*01dc*/ 	.word	0x00000710
        /*01e0*/ 	.word	0x000000ff
        /*01e4*/ 	.word	0x00000148
        /*01e8*/ 	.short	0x0100
        /*01ea*/ 	.byte	0x04
	.zero		1


	//   ....[16]....
        /*01ec*/ 	.word	0x00000720
        /*01f0*/ 	.word	0x000000ff
        /*01f4*/ 	.word	0x00000040
        /*01f8*/ 	.short	0x0100
        /*01fa*/ 	.byte	0x04
	.zero		1


	//   ....[17]....
        /*01fc*/ 	.word	0x00000730
        /*0200*/ 	.word	0x000000ff
        /*0204*/ 	.word	0x00000150
        /*0208*/ 	.short	0x0100
        /*020a*/ 	.byte	0x04
	.zero		1


	//   ....[18]....
        /*020c*/ 	.word	0x00000740
        /*0210*/ 	.word	0x000000ff
        /*0214*/ 	.word	0x00000048
        /*0218*/ 	.short	0x0100
        /*021a*/ 	.byte	0x04
	.zero		1


	//   ....[19]....
        /*021c*/ 	.word	0x00000750
        /*0220*/ 	.word	0x000000ff
        /*0224*/ 	.word	0x00000158
        /*0228*/ 	.short	0x0100
        /*022a*/ 	.byte	0x04
	.zero		1


	//   ....[20]....
        /*022c*/ 	.word	0x00000760
        /*0230*/ 	.word	0x000000ff
        /*0234*/ 	.word	0x00000050
        /*0238*/ 	.short	0x0100
        /*023a*/ 	.byte	0x04
	.zero		1


	//   ....[21]....
        /*023c*/ 	.word	0x00000770
        /*0240*/ 	.word	0x000000ff
        /*0244*/ 	.word	0x00000160
        /*0248*/ 	.short	0x0100
        /*024a*/ 	.byte	0x04
	.zero		1


	//   ....[22]....
        /*024c*/ 	.word	0x00000780
        /*0250*/ 	.word	0x000000ff
        /*0254*/ 	.word	0x00000058
        /*0258*/ 	.short	0x0100
        /*025a*/ 	.byte	0x04
	.zero		1


	//   ....[23]....
        /*025c*/ 	.word	0x00000790
        /*0260*/ 	.word	0x000000ff
        /*0264*/ 	.word	0x00000168
        /*0268*/ 	.short	0x0100
        /*026a*/ 	.byte	0x04
	.zero		1


	//   ....[24]....
        /*026c*/ 	.word	0x000007a0
        /*0270*/ 	.word	0x000000ff
        /*0274*/ 	.word	0x00000060
        /*0278*/ 	.short	0x0100
        /*027a*/ 	.byte	0x04
	.zero		1


	//   ....[25]....
        /*027c*/ 	.word	0x000007b0
        /*0280*/ 	.word	0x000000ff
        /*0284*/ 	.word	0x00000170
        /*0288*/ 	.short	0x0100
        /*028a*/ 	.byte	0x04
	.zero		1


	//   ....[26]....
        /*028c*/ 	.word	0x000007c0
        /*0290*/ 	.word	0x000000ff
        /*0294*/ 	.word	0x00000068
        /*0298*/ 	.short	0x0100
        /*029a*/ 	.byte	0x04
	.zero		1


	//   ....[27]....
        /*029c*/ 	.word	0x000007d0
        /*02a0*/ 	.word	0x000000ff
        /*02a4*/ 	.word	0x00000178
        /*02a8*/ 	.short	0x0100
        /*02aa*/ 	.byte	0x04
	.zero		1


	//   ....[28]....
        /*02ac*/ 	.word	0x000007e0
        /*02b0*/ 	.word	0x000000ff
        /*02b4*/ 	.word	0x00000070
        /*02b8*/ 	.short	0x0100
        /*02ba*/ 	.byte	0x04
	.zero		1


	//   ....[29]....
        /*02bc*/ 	.word	0x000007f0
        /*02c0*/ 	.word	0x000000ff
        /*02c4*/ 	.word	0x00000180
        /*02c8*/ 	.short	0x0100
        /*02ca*/ 	.byte	0x04
	.zero		1


	//   ....[30]....
        /*02cc*/ 	.word	0x00000800
        /*02d0*/ 	.word	0x000000ff
        /*02d4*/ 	.word	0x00000078
        /*02d8*/ 	.short	0x0100
        /*02da*/ 	.byte	0x04
	.zero		1


	//   ....[31]....
        /*02dc*/ 	.word	0x00000810
        /*02e0*/ 	.word	0x000000ff
        /*02e4*/ 	.word	0x00000188
        /*02e8*/ 	.short	0x0100
        /*02ea*/ 	.byte	0x04
	.zero		1


	//   ....[32]....
        /*02ec*/ 	.word	0x00000820
        /*02f0*/ 	.word	0x000000ff
        /*02f4*/ 	.word	0x00000080
        /*02f8*/ 	.short	0x0100
        /*02fa*/ 	.byte	0x04
	.zero		1


	//   ....[33]....
        /*02fc*/ 	.word	0x00000830
        /*0300*/ 	.word	0x000000ff
        /*0304*/ 	.word	0x00000190
        /*0308*/ 	.short	0x0100
        /*030a*/ 	.byte	0x04
	.zero		1


	//   ....[34]....
        /*030c*/ 	.word	0x00000840
        /*0310*/ 	.word	0x000000ff
        /*0314*/ 	.word	0x00000088
        /*0318*/ 	.short	0x0100
        /*031a*/ 	.byte	0x04
	.zero		1


	//   ....[35]....
        /*031c*/ 	.word	0x00000850
        /*0320*/ 	.word	0x000000ff
        /*0324*/ 	.word	0x00000198
        /*0328*/ 	.short	0x0100
        /*032a*/ 	.byte	0x04
	.zero		1


	//   ....[36]....
        /*032c*/ 	.word	0x00000860
        /*0330*/ 	.word	0x000000ff
        /*0334*/ 	.word	0x00000090
        /*0338*/ 	.short	0x0100
        /*033a*/ 	.byte	0x04
	.zero		1


	//   ....[37]....
        /*033c*/ 	.word	0x00000870
        /*0340*/ 	.word	0x000000ff
        /*0344*/ 	.word	0x000001a0
        /*0348*/ 	.short	0x0100
        /*034a*/ 	.byte	0x04
	.zero		1


	//   ....[38]....
        /*034c*/ 	.word	0x00000880
        /*0350*/ 	.word	0x000000ff
        /*0354*/ 	.word	0x00000098
        /*0358*/ 	.short	0x0100
        /*035a*/ 	.byte	0x04
	.zero		1


	//   ....[39]....
        /*035c*/ 	.word	0x00000890
        /*0360*/ 	.word	0x000000ff
        /*0364*/ 	.word	0x000001a8
        /*0368*/ 	.short	0x0100
        /*036a*/ 	.byte	0x04
	.zero		1


	//   ....[40]....
        /*036c*/ 	.word	0x000008a0
        /*0370*/ 	.word	0x000000ff
        /*0374*/ 	.word	0x000000a0
        /*0378*/ 	.short	0x0100
        /*037a*/ 	.byte	0x04
	.zero		1


	//   ....[41]....
        /*037c*/ 	.word	0x000008b0
        /*0380*/ 	.word	0x000000ff
        /*0384*/ 	.word	0x000001b0
        /*0388*/ 	.short	0x0100
        /*038a*/ 	.byte	0x04
	.zero		1


	//   ....[42]....
        /*038c*/ 	.word	0x000008c0
        /*0390*/ 	.word	0x000000ff
        /*0394*/ 	.word	0x000000a8
        /*0398*/ 	.short	0x0100
        /*039a*/ 	.byte	0x04
	.zero		1


	//   ....[43]....
        /*039c*/ 	.word	0x000008d0
        /*03a0*/ 	.word	0x000000ff
        /*03a4*/ 	.word	0x000001b8
        /*03a8*/ 	.short	0x0100
        /*03aa*/ 	.byte	0x04
	.zero		1


	//   ....[44]....
        /*03ac*/ 	.word	0x000008e0
        /*03b0*/ 	.word	0x000000ff
        /*03b4*/ 	.word	0x000000b0
        /*03b8*/ 	.short	0x0100
        /*03ba*/ 	.byte	0x04
	.zero		1


	//   ....[45]....
        /*03bc*/ 	.word	0x000008f0
        /*03c0*/ 	.word	0x000000ff
        /*03c4*/ 	.word	0x000001c0
        /*03c8*/ 	.short	0x0100
        /*03ca*/ 	.byte	0x04
	.zero		1


	//   ....[46]....
        /*03cc*/ 	.word	0x00000900
        /*03d0*/ 	.word	0x000000ff
        /*03d4*/ 	.word	0x000000b8
        /*03d8*/ 	.short	0x0100
        /*03da*/ 	.byte	0x04
	.zero		1


	//   ....[47]....
        /*03dc*/ 	.word	0x00000910
        /*03e0*/ 	.word	0x000000ff
        /*03e4*/ 	.word	0x000001c8
        /*03e8*/ 	.short	0x0100
        /*03ea*/ 	.byte	0x04
	.zero		1


	//   ....[48]....
        /*03ec*/ 	.word	0x00000920
        /*03f0*/ 	.word	0x000000ff
        /*03f4*/ 	.word	0x000000c0
        /*03f8*/ 	.short	0x0100
        /*03fa*/ 	.byte	0x04
	.zero		1


	//   ....[49]....
        /*03fc*/ 	.word	0x00000930
        /*0400*/ 	.word	0x000000ff
        /*0404*/ 	.word	0x000001d0
        /*0408*/ 	.short	0x0100
        /*040a*/ 	.byte	0x04
	.zero		1


	//   ....[50]....
        /*040c*/ 	.word	0x00000940
        /*0410*/ 	.word	0x000000ff
        /*0414*/ 	.word	0x000000c8
        /*0418*/ 	.short	0x0100
        /*041a*/ 	.byte	0x04
	.zero		1


	//   ....[51]....
        /*041c*/ 	.word	0x00000950
        /*0420*/ 	.word	0x000000ff
        /*0424*/ 	.word	0x000001d8
        /*0428*/ 	.short	0x0100
        /*042a*/ 	.byte	0x04
	.zero		1


	//   ....[52]....
        /*042c*/ 	.word	0x00000960
        /*0430*/ 	.word	0x000000ff
        /*0434*/ 	.word	0x000000d0
        /*0438*/ 	.short	0x0100
        /*043a*/ 	.byte	0x04
	.zero		1


	//   ....[53]....
        /*043c*/ 	.word	0x00000970
        /*0440*/ 	.word	0x000000ff
        /*0444*/ 	.word	0x000001e0
        /*0448*/ 	.short	0x0100
        /*044a*/ 	.byte	0x04
	.zero		1


	//   ....[54]....
        /*044c*/ 	.word	0x00000980
        /*0450*/ 	.word	0x000000ff
        /*0454*/ 	.word	0x000000d8
        /*0458*/ 	.short	0x0100
        /*045a*/ 	.byte	0x04
	.zero		1


	//   ....[55]....
        /*045c*/ 	.word	0x00000990
        /*0460*/ 	.word	0x000000ff
        /*0464*/ 	.word	0x000001e8
        /*0468*/ 	.short	0x0100
        /*046a*/ 	.byte	0x04
	.zero		1


	//   ....[56]....
        /*046c*/ 	.word	0x000009a0
        /*0470*/ 	.word	0x000000ff
        /*0474*/ 	.word	0x000000e0
        /*0478*/ 	.short	0x0100
        /*047a*/ 	.byte	0x04
	.zero		1


	//   ....[57]....
        /*047c*/ 	.word	0x000009b0
        /*0480*/ 	.word	0x000000ff
        /*0484*/ 	.word	0x000001f0
        /*0488*/ 	.short	0x0100
        /*048a*/ 	.byte	0x04
	.zero		1


	//   ....[58]....
        /*048c*/ 	.word	0x000009c0
        /*0490*/ 	.word	0x000000ff
        /*0494*/ 	.word	0x000000e8
        /*0498*/ 	.short	0x0100
        /*049a*/ 	.byte	0x04
	.zero		1


	//   ....[59]....
        /*049c*/ 	.word	0x000009d0
        /*04a0*/ 	.word	0x000000ff
        /*04a4*/ 	.word	0x000001f8
        /*04a8*/ 	.short	0x0100
        /*04aa*/ 	.byte	0x04
	.zero		1


	//   ....[60]....
        /*04ac*/ 	.word	0x000009e0
        /*04b0*/ 	.word	0x000000ff
        /*04b4*/ 	.word	0x000000f0
        /*04b8*/ 	.short	0x0100
        /*04ba*/ 	.byte	0x04
	.zero		1


	//   ....[61]....
        /*04bc*/ 	.word	0x000009f0
        /*04c0*/ 	.word	0x000000ff
        /*04c4*/ 	.word	0x00000200
        /*04c8*/ 	.short	0x0100
        /*04ca*/ 	.byte	0x04
	.zero		1


	//   ....[62]....
        /*04cc*/ 	.word	0x00000a00
        /*04d0*/ 	.word	0x000000ff
        /*04d4*/ 	.word	0x000000f8
        /*04d8*/ 	.short	0x0100
        /*04da*/ 	.byte	0x04
	.zero		1


	//   ....[63]....
        /*04dc*/ 	.word	0x00000a10
        /*04e0*/ 	.word	0x000000ff
        /*04e4*/ 	.word	0x00000208
        /*04e8*/ 	.short	0x0100
        /*04ea*/ 	.byte	0x04
	.zero		1


	//   ....[64]....
        /*04ec*/ 	.word	0x00000a20
        /*04f0*/ 	.word	0x000000ff
        /*04f4*/ 	.word	0x00000100
        /*04f8*/ 	.short	0x0100
        /*04fa*/ 	.byte	0x04
	.zero		1


	//   ....[65]....
        /*04fc*/ 	.word	0x00000a30
        /*0500*/ 	.word	0x000000ff
        /*0504*/ 	.word	0x00000210
        /*0508*/ 	.short	0x0100
        /*050a*/ 	.byte	0x04
	.zero		1


	//   ....[66]....
        /*050c*/ 	.word	0x00000a40
        /*0510*/ 	.word	0x000000ff
        /*0514*/ 	.word	0x00000108
        /*0518*/ 	.short	0x0100
        /*051a*/ 	.byte	0x04
	.zero		1


	//   ....[67]....
        /*051c*/ 	.word	0x00000a50
        /*0520*/ 	.word	0x000000ff
        /*0524*/ 	.word	0x00000218
        /*0528*/ 	.short	0x0100
        /*052a*/ 	.byte	0x04
	.zero		1


	//   ....[68]....
        /*052c*/ 	.word	0x00000b90
        /*0530*/ 	.word	0x000000ff
        /*0534*/ 	.word	0x00000220
        /*0538*/ 	.short	0x0100
        /*053a*/ 	.byte	0x04
	.zero		1


	//   ....[69]....
        /*053c*/ 	.word	0x00000ba0
        /*0540*/ 	.word	0x000000ff
        /*0544*/ 	.word	0x00000230
        /*0548*/ 	.short	0x0100
        /*054a*/ 	.byte	0x04
	.zero		1


	//   ....[70]....
        /*054c*/ 	.word	0x00000bb0
        /*0550*/ 	.word	0x000000ff
        /*0554*/ 	.word	0x00000228
        /*0558*/ 	.short	0x0100
        /*055a*/ 	.byte	0x04
	.zero		1


	//   ....[71]....
        /*055c*/ 	.word	0x00000bc0
        /*0560*/ 	.word	0x000000ff
        /*0564*/ 	.word	0x00000238
        /*0568*/ 	.short	0x0100
        /*056a*/ 	.byte	0x04
	.zero		1


	//   ....[72]....
        /*056c*/ 	.word	0x00000cb0
        /*0570*/ 	.word	0x000000ff
        /*0574*/ 	.word	0x00000240
        /*0578*/ 	.short	0x0100
        /*057a*/ 	.byte	0x06
	.zero		1


	//   ....[73]....
        /*057c*/ 	.word	0x00000cc0
        /*0580*/ 	.word	0x000000ff
        /*0584*/ 	.word	0x00000248
        /*0588*/ 	.short	0x0100
        /*058a*/ 	.byte	0x06
	.zero		1


	//   ....[74]....
        /*058c*/ 	.word	0x00000e00
        /*0590*/ 	.word	0x000000ff
        /*0594*/ 	.word	0x00000250
        /*0598*/ 	.short	0x0100
        /*059a*/ 	.byte	0x06
	.zero		1


	//   ....[75]....
        /*059c*/ 	.word	0x00000e10
        /*05a0*/ 	.word	0x000000ff
        /*05a4*/ 	.word	0x00000258
        /*05a8*/ 	.short	0x0100
        /*05aa*/ 	.byte	0x06
	.zero		1


	//   ....[76]....
        /*05ac*/ 	.word	0x00000f40
        /*05b0*/ 	.word	0x000000ff
        /*05b4*/ 	.word	0x00000260
        /*05b8*/ 	.short	0x0100
        /*05ba*/ 	.byte	0x04
	.zero		1


	//   ....[77]....
        /*05bc*/ 	.word	0x00000f50
        /*05c0*/ 	.word	0x000000ff
        /*05c4*/ 	.word	0x00000270
        /*05c8*/ 	.short	0x0100
        /*05ca*/ 	.byte	0x04
	.zero		1


	//   ....[78]....
        /*05cc*/ 	.word	0x00000f60
        /*05d0*/ 	.word	0x000000ff
        /*05d4*/ 	.word	0x00000268
        /*05d8*/ 	.short	0x0100
        /*05da*/ 	.byte	0x04
	.zero		1


	//   ....[79]....
        /*05dc*/ 	.word	0x00000f70
        /*05e0*/ 	.word	0x000000ff
        /*05e4*/ 	.word	0x00000278
        /*05e8*/ 	.short	0x0100
        /*05ea*/ 	.byte	0x04
	.zero		1


	//   ....[80]....
        /*05ec*/ 	.word	0x00001b20
        /*05f0*/ 	.word	0x000000ff
        /*05f4*/ 	.word	0x00000110
        /*05f8*/ 	.short	0x010a
        /*05fa*/ 	.byte	0x04
	.zero		1


	//   ....[81]....
        /*05fc*/ 	.word	0x00001d70
        /*0600*/ 	.word	0x000000ff
        /*0604*/ 	.word	0x00000110
        /*0608*/ 	.short	0x010a
        /*060a*/ 	.byte	0x09
	.zero		1


	//   ....[82]....
        /*060c*/ 	.word	0x00001f00
        /*0610*/ 	.word	0x000000ff
        /*0614*/ 	.word	0x00000110
        /*0618*/ 	.short	0x010a
        /*061a*/ 	.byte	0x07
	.zero		1


	//   ....[83]....
        /*061c*/ 	.word	0x000020e0
        /*0620*/ 	.word	0x000000ff
        /*0624*/ 	.word	0x00000248
        /*0628*/ 	.short	0x0101
        /*062a*/ 	.byte	0x18
	.zero		1


	//   ....[84]....
        /*062c*/ 	.word	0x00002100
        /*0630*/ 	.word	0x000000ff
        /*0634*/ 	.word	0x00000110
        /*0638*/ 	.short	0x010a
        /*063a*/ 	.byte	0x04
	.zero		1


	//   ....[85]....
        /*063c*/ 	.word	0x00002310
        /*0640*/ 	.word	0x000000ff
        /*0644*/ 	.word	0x00000110
        /*0648*/ 	.short	0x010a
        /*064a*/ 	.byte	0x09
	.zero		1


	//   ....[86]....
        /*064c*/ 	.word	0x000024a0
        /*0650*/ 	.word	0x000000ff
        /*0654*/ 	.word	0x00000110
        /*0658*/ 	.short	0x010a
        /*065a*/ 	.byte	0x07
	.zero		1


	//   ....[87]....
        /*065c*/ 	.word	0x00002680
        /*0660*/ 	.word	0x000000ff
        /*0664*/ 	.word	0x00000250
        /*0668*/ 	.short	0x010a
        /*066a*/ 	.byte	0x18
	.zero		1


	//   ....[88]....
        /*066c*/ 	.word	0x00002740
        /*0670*/ 	.word	0x000000ff
        /*0674*/ 	.word	0x00000000
        /*0678*/ 	.short	0x0101
        /*067a*/ 	.byte	0x04
	.zero		1


	//   ....[89]....
        /*067c*/ 	.word	0x00002d30
        /*0680*/ 	.word	0x000000ff
        /*0684*/ 	.word	0x00000000
        /*0688*/ 	.short	0x010a
        /*068a*/ 	.byte	0x04
	.zero		1


	//   ....[90]....
        /*068c*/ 	.word	0x00002dc0
        /*0690*/ 	.word	0x000000ff
        /*0694*/ 	.word	0x00000000
        /*0698*/ 	.short	0x010a
        /*069a*/ 	.byte	0x05
	.zero		1


	//   ....[91]....
        /*069c*/ 	.word	0x00002e50
        /*06a0*/ 	.word	0x000000ff
        /*06a4*/ 	.word	0x00000000
        /*06a8*/ 	.short	0x010a
        /*06aa*/ 	.byte	0x05
	.zero		1


	//   ....[92]....
        /*06ac*/ 	.word	0x00002ee0
        /*06b0*/ 	.word	0x000000ff
        /*06b4*/ 	.word	0x00000000
        /*06b8*/ 	.short	0x010a
        /*06ba*/ 	.byte	0x05
	.zero		1


	//   ....[93]....
        /*06bc*/ 	.word	0x00002f70
        /*06c0*/ 	.word	0x000000ff
        /*06c4*/ 	.word	0x00000000
        /*06c8*/ 	.short	0x010a
        /*06ca*/ 	.byte	0x05
	.zero		1


	//   ....[94]....
        /*06cc*/ 	.word	0x00003000
        /*06d0*/ 	.word	0x000000ff
        /*06d4*/ 	.word	0x00000000
        /*06d8*/ 	.short	0x010a
        /*06da*/ 	.byte	0x05
	.zero		1


	//   ....[95]....
        /*06dc*/ 	.word	0x00003090
        /*06e0*/ 	.word	0x000000ff
        /*06e4*/ 	.word	0x00000000
        /*06e8*/ 	.short	0x010a
        /*06ea*/ 	.byte	0x05
	.zero		1


	//   ....[96]....
        /*06ec*/ 	.word	0x00003120
        /*06f0*/ 	.word	0x000000ff
        /*06f4*/ 	.word	0x00000000
        /*06f8*/ 	.short	0x010a
        /*06fa*/ 	.byte	0x05
	.zero		1


	//   ....[97]....
        /*06fc*/ 	.word	0x000031b0
        /*0700*/ 	.word	0x000000ff
        /*0704*/ 	.word	0x00000000
        /*0708*/ 	.short	0x010a
        /*070a*/ 	.byte	0x05
	.zero		1


	//   ....[98]....
        /*070c*/ 	.word	0x00003240
        /*0710*/ 	.word	0x000000ff
        /*0714*/ 	.word	0x00000000
        /*0718*/ 	.short	0x010a
        /*071a*/ 	.byte	0x05
	.zero		1


	//   ....[99]....
        /*071c*/ 	.word	0x000032d0
        /*0720*/ 	.word	0x000000ff
        /*0724*/ 	.word	0x00000000
        /*0728*/ 	.short	0x010a
        /*072a*/ 	.byte	0x05
	.zero		1


	//   ....[100]....
        /*072c*/ 	.word	0x00003360
        /*0730*/ 	.word	0x000000ff
        /*0734*/ 	.word	0x00000000
        /*0738*/ 	.short	0x010a
        /*073a*/ 	.byte	0x05
	.zero		1


	//   ....[101]....
        /*073c*/ 	.word	0x000033f0
        /*0740*/ 	.word	0x000000ff
        /*0744*/ 	.word	0x00000000
        /*0748*/ 	.short	0x010a
        /*074a*/ 	.byte	0x05
	.zero		1


	//   ....[102]....
        /*074c*/ 	.word	0x00003480
        /*0750*/ 	.word	0x000000ff
        /*0754*/ 	.word	0x00000000
        /*0758*/ 	.short	0x010a
        /*075a*/ 	.byte	0x05
	.zero		1


	//   ....[103]....
        /*075c*/ 	.word	0x00003510
        /*0760*/ 	.word	0x000000ff
        /*0764*/ 	.word	0x00000000
        /*0768*/ 	.short	0x010a
        /*076a*/ 	.byte	0x05
	.zero		1


	//   ....[104]....
        /*076c*/ 	.word	0x000035a0
        /*0770*/ 	.word	0x000000ff
        /*0774*/ 	.word	0x00000000
        /*0778*/ 	.short	0x010a
        /*077a*/ 	.byte	0x05
	.zero		1


	//   ....[105]....
        /*077c*/ 	.word	0x00003630
        /*0780*/ 	.word	0x000000ff
        /*0784*/ 	.word	0x00000000
        /*0788*/ 	.short	0x010a
        /*078a*/ 	.byte	0x05
	.zero		1


	//   ....[106]....
        /*078c*/ 	.word	0x000036c0
        /*0790*/ 	.word	0x000000ff
        /*0794*/ 	.word	0x00000000
        /*0798*/ 	.short	0x010a
        /*079a*/ 	.byte	0x05
	.zero		1


	//   ....[107]....
        /*079c*/ 	.word	0x00003750
        /*07a0*/ 	.word	0x000000ff
        /*07a4*/ 	.word	0x00000000
        /*07a8*/ 	.short	0x010a
        /*07aa*/ 	.byte	0x05
	.zero		1


	//   ....[108]....
        /*07ac*/ 	.word	0x000037e0
        /*07b0*/ 	.word	0x000000ff
        /*07b4*/ 	.word	0x00000000
        /*07b8*/ 	.short	0x010a
        /*07ba*/ 	.byte	0x05
	.zero		1


	//   ....[109]....
        /*07bc*/ 	.word	0x00003870
        /*07c0*/ 	.word	0x000000ff
        /*07c4*/ 	.word	0x00000000
        /*07c8*/ 	.short	0x010a
        /*07ca*/ 	.byte	0x05
	.zero		1


	//   ....[110]....
        /*07cc*/ 	.word	0x00003900
        /*07d0*/ 	.word	0x000000ff
        /*07d4*/ 	.word	0x00000000
        /*07d8*/ 	.short	0x010a
        /*07da*/ 	.byte	0x05
	.zero		1


	//   ....[111]....
        /*07dc*/ 	.word	0x00003990
        /*07e0*/ 	.word	0x000000ff
        /*07e4*/ 	.word	0x00000000
        /*07e8*/ 	.short	0x010a
        /*07ea*/ 	.byte	0x05
	.zero		1


	//   ....[112]....
        /*07ec*/ 	.word	0x00003a20
        /*07f0*/ 	.word	0x000000ff
        /*07f4*/ 	.word	0x00000000
        /*07f8*/ 	.short	0x010a
        /*07fa*/ 	.byte	0x05
	.zero		1


	//   ....[113]....
        /*07fc*/ 	.word	0x00003ab0
        /*0800*/ 	.word	0x000000ff
        /*0804*/ 	.word	0x00000000
        /*0808*/ 	.short	0x010a
        /*080a*/ 	.byte	0x05
	.zero		1


	//   ....[114]....
        /*080c*/ 	.word	0x00003b40
        /*0810*/ 	.word	0x000000ff
        /*0814*/ 	.word	0x00000000
        /*0818*/ 	.short	0x010a
        /*081a*/ 	.byte	0x05
	.zero		1


	//   ....[115]....
        /*081c*/ 	.word	0x00003bd0
        /*0820*/ 	.word	0x000000ff
        /*0824*/ 	.word	0x00000000
        /*0828*/ 	.short	0x010a
        /*082a*/ 	.byte	0x05
	.zero		1


	//   ....[116]....
        /*082c*/ 	.word	0x00003c60
        /*0830*/ 	.word	0x000000ff
        /*0834*/ 	.word	0x00000000
        /*0838*/ 	.short	0x010a
        /*083a*/ 	.byte	0x05
	.zero		1


	//   ....[117]....
        /*083c*/ 	.word	0x00003cf0
        /*0840*/ 	.word	0x000000ff
        /*0844*/ 	.word	0x00000000
        /*0848*/ 	.short	0x010a
        /*084a*/ 	.byte	0x05
	.zero		1


	//   ....[118]....
        /*084c*/ 	.word	0x00003d80
        /*0850*/ 	.word	0x000000ff
        /*0854*/ 	.word	0x00000000
        /*0858*/ 	.short	0x010a
        /*085a*/ 	.byte	0x05
	.zero		1


	//   ....[119]....
        /*085c*/ 	.word	0x00003e10
        /*0860*/ 	.word	0x000000ff
        /*0864*/ 	.word	0x00000000
        /*0868*/ 	.short	0x010a
        /*086a*/ 	.byte	0x05
	.zero		1


	//   ....[120]....
        /*086c*/ 	.word	0x00003ea0
        /*0870*/ 	.word	0x000000ff
        /*0874*/ 	.word	0x00000000
        /*0878*/ 	.short	0x010a
        /*087a*/ 	.byte	0x05
	.zero		1


	//   ....[121]....
        /*087c*/ 	.word	0x00003f30
        /*0880*/ 	.word	0x000000ff
        /*0884*/ 	.word	0x00000000
        /*0888*/ 	.short	0x010a
        /*088a*/ 	.byte	0x05
	.zero		1


	//   ....[122]....
        /*088c*/ 	.word	0x00003fd0
        /*0890*/ 	.word	0x00000000
        /*0894*/ 	.word	0x00000000
        /*0898*/ 	.short	0x010a
        /*089a*/ 	.byte	0xff
	.zero		1


	//   ....[123]....
        /*089c*/ 	.word	0x00004120
        /*08a0*/ 	.word	0x000000ff
        /*08a4*/ 	.word	0x00000258
        /*08a8*/ 	.short	0x010a
        /*08aa*/ 	.byte	0x04
	.zero		1


	//   ....[124]....
        /*08ac*/ 	.word	0x000041c0
        /*08b0*/ 	.word	0x000000ff
        /*08b4*/ 	.word	0x00000250
        /*08b8*/ 	.short	0x010a
        /*08ba*/ 	.byte	0x04
	.zero		1


	//   ....[125]....
        /*08bc*/ 	.word	0x00004260
        /*08c0*/ 	.word	0x000000ff
        /*08c4*/ 	.word	0x00000000
        /*08c8*/ 	.short	0x0101
        /*08ca*/ 	.byte	0x05
	.zero		1


	//   ....[126]....
        /*08cc*/ 	.word	0x000042a0
        /*08d0*/ 	.word	0x000000ff
        /*08d4*/ 	.word	0x00000258
        /*08d8*/ 	.short	0x0106
        /*08da*/ 	.byte	0x04
	.zero		1


	//   ....[127]....
        /*08dc*/ 	.word	0x000042e0
        /*08e0*/ 	.word	0x00000000
        /*08e4*/ 	.word	0x00000258
        /*08e8*/ 	.short	0x010a
        /*08ea*/ 	.byte	0xff
	.zero		1


	//   ....[128]....
        /*08ec*/ 	.word	0x00004800
        /*08f0*/ 	.word	0x000000ff
        /*08f4*/ 	.word	0x00000250
        /*08f8*/ 	.short	0x010a
        /*08fa*/ 	.byte	0x0e
	.zero		1


	//   ....[129]....
        /*08fc*/ 	.word	0x000048b0
        /*0900*/ 	.word	0x000000ff
        /*0904*/ 	.word	0x00000000
        /*0908*/ 	.short	0x0101
        /*090a*/ 	.byte	0x17
	.zero		1


	//   ....[130]....
        /*090c*/ 	.word	0x000048c0
        /*0910*/ 	.word	0x000000ff
        /*0914*/ 	.word	0x00000270
        /*0918*/ 	.short	0x010a
        /*091a*/ 	.byte	0x13
	.zero		1


	//   ....[131]....
        /*091c*/ 	.word	0x00004950
        /*0920*/ 	.word	0x000000ff
        /*0924*/ 	.word	0x00000000
        /*0928*/ 	.short	0x010a
        /*092a*/ 	.byte	0x04
	.zero		1


	//   ....[132]....
        /*092c*/ 	.word	0x000049c0
        /*0930*/ 	.word	0x000000ff
        /*0934*/ 	.word	0x00000000
        /*0938*/ 	.short	0x010a
        /*093a*/ 	.byte	0x05
	.zero		1


	//   ....[133]....
        /*093c*/ 	.word	0x00004ae0
        /*0940*/ 	.word	0x000000ff
        /*0944*/ 	.word	0x00000000
        /*0948*/ 	.short	0x010a
        /*094a*/ 	.byte	0x04
	.zero		1


	//   ....[134]....
        /*094c*/ 	.word	0x00004cc0
        /*0950*/ 	.word	0x000000ff
        /*0954*/ 	.word	0x00000000
        /*0958*/ 	.short	0x010a
        /*095a*/ 	.byte	0x04
	.zero		1


	//   ....[135]....
        /*095c*/ 	.word	0x00004d50
        /*0960*/ 	.word	0x000000ff
        /*0964*/ 	.word	0x00000000
        /*0968*/ 	.short	0x010a
        /*096a*/ 	.byte	0x04
	.zero		1


	//   ....[136]....
        /*096c*/ 	.word	0x000052b0
        /*0970*/ 	.word	0x000000ff
        /*0974*/ 	.word	0x00000250
        /*0978*/ 	.short	0x010a
        /*097a*/ 	.byte	0x19
	.zero		1


	//   ....[137]....
        /*097c*/ 	.word	0x00005350
        /*0980*/ 	.word	0x000000ff
        /*0984*/ 	.word	0x00000000
        /*0988*/ 	.short	0x0101
        /*098a*/ 	.byte	0x29
	.zero		1


	//   ....[138]....
        /*098c*/ 	.word	0x000058a0
        /*0990*/ 	.word	0x000000ff
        /*0994*/ 	.word	0x00000248
        /*0998*/ 	.short	0x010a
        /*099a*/ 	.byte	0x19
	.zero		1


	//   ....[139]....
        /*099c*/ 	.word	0x00005a40
        /*09a0*/ 	.word	0x000000ff
        /*09a4*/ 	.word	0x00000230
        /*09a8*/ 	.short	0x010a
        /*09aa*/ 	.byte	0x19
	.zero		1


	//   ....[140]....
        /*09ac*/ 	.word	0x00005c80
        /*09b0*/ 	.word	0x000000ff
        /*09b4*/ 	.word	0x00000220
        /*09b8*/ 	.short	0x010b
        /*09ba*/ 	.byte	0x19
	.zero		1


	//   ....[141]....
        /*09bc*/ 	.word	0x00005c90
        /*09c0*/ 	.word	0x000000ff
        /*09c4*/ 	.word	0x00000000
        /*09c8*/ 	.short	0x0101
        /*09ca*/ 	.byte	0x2b
	.zero		1


	//   ....[142]....
        /*09cc*/ 	.word	0x00005ca0
        /*09d0*/ 	.word	0x000000ff
        /*09d4*/ 	.word	0x00000238
        /*09d8*/ 	.short	0x010a
        /*09da*/ 	.byte	0x19
	.zero		1


	//   ....[143]....
        /*09dc*/ 	.word	0x00005e70
        /*09e0*/ 	.word	0x000000ff
        /*09e4*/ 	.word	0x00000228
        /*09e8*/ 	.short	0x010b
        /*09ea*/ 	.byte	0x19
	.zero		1


	//   ....[144]....
        /*09ec*/ 	.word	0x00005e80
        /*09f0*/ 	.word	0x000000ff
        /*09f4*/ 	.word	0x00000000
        /*09f8*/ 	.short	0x0101
        /*09fa*/ 	.byte	0x2a
	.zero		1


	//   ....[145]....
        /*09fc*/ 	.word	0x00005eb0
        /*0a00*/ 	.word	0x000000ff
        /*0a04*/ 	.word	0x00000230
        /*0a08*/ 	.short	0x010a
        /*0a0a*/ 	.byte	0x19
	.zero		1


	//   ....[146]....
        /*0a0c*/ 	.word	0x00005ef0
        /*0a10*/ 	.word	0x00000000
        /*0a14*/ 	.word	0x00000238
        /*0a18*/ 	.short	0x010a
        /*0a1a*/ 	.byte	0xff
	.zero		1


	//   ....[147]....
        /*0a1c*/ 	.word	0x000062a0
        /*0a20*/ 	.word	0x000000ff
        /*0a24*/ 	.word	0x00000250
        /*0a28*/ 	.short	0x010a
        /*0a2a*/ 	.byte	0x30
	.zero		1


	//   ....[148]....
        /*0a2c*/ 	.word	0x00006370
        /*0a30*/ 	.word	0x000000ff
        /*0a34*/ 	.word	0x00000000
        /*0a38*/ 	.short	0x0101
        /*0a3a*/ 	.byte	0x04
	.zero		1


	//   ....[149]....
        /*0a3c*/ 	.word	0x00006f80
        /*0a40*/ 	.word	0x00000000
        /*0a44*/ 	.word	0x00000220
        /*0a48*/ 	.short	0x010a
        /*0a4a*/ 	.byte	0xff
	.zero		1


	//   ....[150]....
        /*0a4c*/ 	.word	0x00007030
        /*0a50*/ 	.word	0x00000071
        /*0a54*/ 	.word	0x00000260
        /*0a58*/ 	.short	0x010a
        /*0a5a*/ 	.byte	0xff
	.zero		1


	//   ....[151]....
        /*0a5c*/ 	.word	0x000071f0
        /*0a60*/ 	.word	0x00000000
        /*0a64*/ 	.word	0x00000220
        /*0a68*/ 	.short	0x010a
        /*0a6a*/ 	.byte	0xff
	.zero		1


	//   ....[152]....
        /*0a6c*/ 	.word	0x00007320
        /*0a70*/ 	.word	0x00000002
        /*0a74*/ 	.word	0x00000000
        /*0a78*/ 	.short	0x0101
        /*0a7a*/ 	.byte	0xff
	.zero		1


	//   ....[153]....
        /*0a7c*/ 	.word	0x00007380
        /*0a80*/ 	.word	0x00000071
        /*0a84*/ 	.word	0x00000260
        /*0a88*/ 	.short	0x010a
        /*0a8a*/ 	.byte	0xff
	.zero		1


	//   ....[154]....
        /*0a8c*/ 	.word	0x00007f10
        /*0a90*/ 	.word	0x00000079
        /*0a94*/ 	.word	0x00000220
        /*0a98*/ 	.short	0x010a
        /*0a9a*/ 	.byte	0xff
	.zero		1


	//   ....[155]....
        /*0a9c*/ 	.word	0x00007fe0
        /*0aa0*/ 	.word	0x00000079
        /*0aa4*/ 	.word	0x00000220
        /*0aa8*/ 	.short	0x010a
        /*0aaa*/ 	.byte	0xff
	.zero		1


	//   ....[156]....
        /*0aac*/ 	.word	0x000080f0
        /*0ab0*/ 	.word	0x00000000
        /*0ab4*/ 	.word	0x00000000
        /*0ab8*/ 	.short	0x0101
        /*0aba*/ 	.byte	0xff
	.zero		1


	//   ....[157]....
        /*0abc*/ 	.word	0x00008580
        /*0ac0*/ 	.word	0x000000ff
        /*0ac4*/ 	.word	0x00000000
        /*0ac8*/ 	.short	0x0101
        /*0aca*/ 	.byte	0x04
	.zero		1


	//   ....[158]....
        /*0acc*/ 	.word	0x00008da0
        /*0ad0*/ 	.word	0x00000000
        /*0ad4*/ 	.word	0x00000110
        /*0ad8*/ 	.short	0x010a
        /*0ada*/ 	.byte	0xff
	.zero		1


	//   ....[159]....
        /*0adc*/ 	.word	0x00008e00
        /*0ae0*/ 	.word	0x00000000
        /*0ae4*/ 	.word	0x00000110
        /*0ae8*/ 	.short	0x010a
        /*0aea*/ 	.byte	0xff
	.zero		1


	//   ....[160]....
        /*0aec*/ 	.word	0x00008e60
        /*0af0*/ 	.word	0x00000000
        /*0af4*/ 	.word	0x00000250
        /*0af8*/ 	.short	0x010a
        /*0afa*/ 	.byte	0xff
	.zero		1


	//   ....[161]....
        /*0afc*/ 	.word	0x00008ec0
        /*0b00*/ 	.word	0x00000000
        /*0b04*/ 	.word	0x00000000
        /*0b08*/ 	.short	0x010a
        /*0b0a*/ 	.byte	0xff
	.zero		1


	//   ....[162]....
        /*0b0c*/ 	.word	0x00008f20
        /*0b10*/ 	.word	0x00000000
        /*0b14*/ 	.word	0x00000000
        /*0b18*/ 	.short	0x010a
        /*0b1a*/ 	.byte	0xff
	.zero		1


	//   ....[163]....
        /*0b1c*/ 	.word	0x00008f80
        /*0b20*/ 	.word	0x00000000
        /*0b24*/ 	.word	0x00000000
        /*0b28*/ 	.short	0x010a
        /*0b2a*/ 	.byte	0xff
	.zero		1


	//   ....[164]....
        /*0b2c*/ 	.word	0x00008fe0
        /*0b30*/ 	.word	0x00000000
        /*0b34*/ 	.word	0x00000000
        /*0b38*/ 	.short	0x010a
        /*0b3a*/ 	.byte	0xff
	.zero		1


	//   ....[165]....
        /*0b3c*/ 	.word	0x00009040
        /*0b40*/ 	.word	0x00000000
        /*0b44*/ 	.word	0x00000000
        /*0b48*/ 	.short	0x010a
        /*0b4a*/ 	.byte	0xff
	.zero		1


	//   ....[166]....
        /*0b4c*/ 	.word	0x000090a0
        /*0b50*/ 	.word	0x00000000
        /*0b54*/ 	.word	0x00000000
        /*0b58*/ 	.short	0x010a
        /*0b5a*/ 	.byte	0xff
	.zero		1


	//   ....[167]....
        /*0b5c*/ 	.word	0x00009100
        /*0b60*/ 	.word	0x00000000
        /*0b64*/ 	.word	0x00000000
        /*0b68*/ 	.short	0x010a
        /*0b6a*/ 	.byte	0xff
	.zero		1


	//   ....[168]....
        /*0b6c*/ 	.word	0x00009160
        /*0b70*/ 	.word	0x00000000
        /*0b74*/ 	.word	0x00000000
        /*0b78*/ 	.short	0x010a
        /*0b7a*/ 	.byte	0xff
	.zero		1


	//   ....[169]....
        /*0b7c*/ 	.word	0x000091c0
        /*0b80*/ 	.word	0x00000000
        /*0b84*/ 	.word	0x00000000
        /*0b88*/ 	.short	0x010a
        /*0b8a*/ 	.byte	0xff
	.zero		1


	//   ....[170]....
        /*0b8c*/ 	.word	0x00009220
        /*0b90*/ 	.word	0x00000000
        /*0b94*/ 	.word	0x00000000
        /*0b98*/ 	.short	0x010a
        /*0b9a*/ 	.byte	0xff
	.zero		1


	//   ....[171]....
        /*0b9c*/ 	.word	0x00009280
        /*0ba0*/ 	.word	0x00000000
        /*0ba4*/ 	.word	0x00000000
        /*0ba8*/ 	.short	0x010a
        /*0baa*/ 	.byte	0xff
	.zero		1


	//   ....[172]....
        /*0bac*/ 	.word	0x000092e0
        /*0bb0*/ 	.word	0x00000000
        /*0bb4*/ 	.word	0x00000000
        /*0bb8*/ 	.short	0x010a
        /*0bba*/ 	.byte	0xff
	.zero		1


	//   ....[173]....
        /*0bbc*/ 	.word	0x00009340
        /*0bc0*/ 	.word	0x00000000
        /*0bc4*/ 	.word	0x00000000
        /*0bc8*/ 	.short	0x010a
        /*0bca*/ 	.byte	0xff
	.zero		1


	//   ....[174]....
        /*0bcc*/ 	.word	0x000093a0
        /*0bd0*/ 	.word	0x00000000
        /*0bd4*/ 	.word	0x00000000
        /*0bd8*/ 	.short	0x010a
        /*0bda*/ 	.byte	0xff
	.zero		1


	//   ....[175]....
        /*0bdc*/ 	.word	0x00009400
        /*0be0*/ 	.word	0x00000000
        /*0be4*/ 	.word	0x00000000
        /*0be8*/ 	.short	0x010a
        /*0bea*/ 	.byte	0xff
	.zero		1


	//   ....[176]....
        /*0bec*/ 	.word	0x00009460
        /*0bf0*/ 	.word	0x00000000
        /*0bf4*/ 	.word	0x00000000
        /*0bf8*/ 	.short	0x010a
        /*0bfa*/ 	.byte	0xff
	.zero		1


	//   ....[177]....
        /*0bfc*/ 	.word	0x000094c0
        /*0c00*/ 	.word	0x00000000
        /*0c04*/ 	.word	0x00000000
        /*0c08*/ 	.short	0x010a
        /*0c0a*/ 	.byte	0xff
	.zero		1


	//   ....[178]....
        /*0c0c*/ 	.word	0x00009520
        /*0c10*/ 	.word	0x00000000
        /*0c14*/ 	.word	0x00000000
        /*0c18*/ 	.short	0x010a
        /*0c1a*/ 	.byte	0xff
	.zero		1


	//   ....[179]....
        /*0c1c*/ 	.word	0x00009580
        /*0c20*/ 	.word	0x00000000
        /*0c24*/ 	.word	0x00000000
        /*0c28*/ 	.short	0x010a
        /*0c2a*/ 	.byte	0xff
	.zero		1


	//   ....[180]....
        /*0c2c*/ 	.word	0x000095e0
        /*0c30*/ 	.word	0x00000000
        /*0c34*/ 	.word	0x00000000
        /*0c38*/ 	.short	0x010a
        /*0c3a*/ 	.byte	0xff
	.zero		1


	//   ....[181]....
        /*0c3c*/ 	.word	0x00009640
        /*0c40*/ 	.word	0x00000000
        /*0c44*/ 	.word	0x00000000
        /*0c48*/ 	.short	0x010a
        /*0c4a*/ 	.byte	0xff
	.zero		1


	//   ....[182]....
        /*0c4c*/ 	.word	0x000096a0
        /*0c50*/ 	.word	0x00000000
        /*0c54*/ 	.word	0x00000000
        /*0c58*/ 	.short	0x010a
        /*0c5a*/ 	.byte	0xff
	.zero		1


	//   ....[183]....
        /*0c5c*/ 	.word	0x00009700
        /*0c60*/ 	.word	0x00000000
        /*0c64*/ 	.word	0x00000000
        /*0c68*/ 	.short	0x010a
        /*0c6a*/ 	.byte	0xff
	.zero		1


	//   ....[184]....
        /*0c6c*/ 	.word	0x00009760
        /*0c70*/ 	.word	0x00000000
        /*0c74*/ 	.word	0x00000000
        /*0c78*/ 	.short	0x010a
        /*0c7a*/ 	.byte	0xff
	.zero		1


	//   ....[185]....
        /*0c7c*/ 	.word	0x000097c0
        /*0c80*/ 	.word	0x00000000
        /*0c84*/ 	.word	0x00000000
        /*0c88*/ 	.short	0x010a
        /*0c8a*/ 	.byte	0xff
	.zero		1


	//   ....[186]....
        /*0c8c*/ 	.word	0x00009820
        /*0c90*/ 	.word	0x00000000
        /*0c94*/ 	.word	0x00000000
        /*0c98*/ 	.short	0x010a
        /*0c9a*/ 	.byte	0xff
	.zero		1


	//   ....[187]....
        /*0c9c*/ 	.word	0x00009880
        /*0ca0*/ 	.word	0x00000000
        /*0ca4*/ 	.word	0x00000000
        /*0ca8*/ 	.short	0x010a
        /*0caa*/ 	.byte	0xff
	.zero		1


	//   ....[188]....
        /*0cac*/ 	.word	0x000098e0
        /*0cb0*/ 	.word	0x00000000
        /*0cb4*/ 	.word	0x00000000
        /*0cb8*/ 	.short	0x010a
        /*0cba*/ 	.byte	0xff
	.zero		1


	//   ....[189]....
        /*0cbc*/ 	.word	0x00009940
        /*0cc0*/ 	.word	0x00000000
        /*0cc4*/ 	.word	0x00000000
        /*0cc8*/ 	.short	0x010a
        /*0cca*/ 	.byte	0xff
	.zero		1


	//   ....[190]....
        /*0ccc*/ 	.word	0x000099a0
        /*0cd0*/ 	.word	0x00000000
        /*0cd4*/ 	.word	0x00000000
        /*0cd8*/ 	.short	0x010a
        /*0cda*/ 	.byte	0xff
	.zero		1


	//   ....[191]....
        /*0cdc*/ 	.word	0x00009a00
        /*0ce0*/ 	.word	0x00000000
        /*0ce4*/ 	.word	0x00000000
        /*0ce8*/ 	.short	0x010a
        /*0cea*/ 	.byte	0xff
	.zero		1


	//   ....[192]....
        /*0cec*/ 	.word	0x00009a60
        /*0cf0*/ 	.word	0x00000000
        /*0cf4*/ 	.word	0x00000000
        /*0cf8*/ 	.short	0x010a
        /*0cfa*/ 	.byte	0xff
	.zero		1


	//   ....[193]....
        /*0cfc*/ 	.word	0x00009ac0
        /*0d00*/ 	.word	0x00000000
        /*0d04*/ 	.word	0x00000000
        /*0d08*/ 	.short	0x010a
        /*0d0a*/ 	.byte	0xff
	.zero		1


	//   ....[194]....
        /*0d0c*/ 	.word	0x00009b20
        /*0d10*/ 	.word	0x00000004
        /*0d14*/ 	.word	0x00000258
        /*0d18*/ 	.short	0x010a
        /*0d1a*/ 	.byte	0xff
	.zero		1


	//   ....[195]....
        /*0d1c*/ 	.word	0x00009b80
        /*0d20*/ 	.word	0x00000004
        /*0d24*/ 	.word	0x00000250
        /*0d28*/ 	.short	0x010a
        /*0d2a*/ 	.byte	0xff
	.zero		1


	//   ....[196]....
        /*0d2c*/ 	.word	0x00009be0
        /*0d30*/ 	.word	0x00000000
        /*0d34*/ 	.word	0x00000250
        /*0d38*/ 	.short	0x010a
        /*0d3a*/ 	.byte	0xff
	.zero		1


	//   ....[197]....
        /*0d3c*/ 	.word	0x00009c40
        /*0d40*/ 	.word	0x00000005
        /*0d44*/ 	.word	0x00000270
        /*0d48*/ 	.short	0x010a
        /*0d4a*/ 	.byte	0xff
	.zero		1


	//   ....[198]....
        /*0d4c*/ 	.word	0x00009ca0
        /*0d50*/ 	.word	0x00000000
        /*0d54*/ 	.word	0x00000000
        /*0d58*/ 	.short	0x010a
        /*0d5a*/ 	.byte	0xff
	.zero		1


	//   ....[199]....
        /*0d5c*/ 	.word	0x00009d00
        /*0d60*/ 	.word	0x00000000
        /*0d64*/ 	.word	0x00000000
        /*0d68*/ 	.short	0x010a
        /*0d6a*/ 	.byte	0xff
	.zero		1


	//   ....[200]....
        /*0d6c*/ 	.word	0x00009d60
        /*0d70*/ 	.word	0x00000000
        /*0d74*/ 	.word	0x00000000
        /*0d78*/ 	.short	0x010a
        /*0d7a*/ 	.byte	0xff
	.zero		1


	//   ....[201]....
        /*0d7c*/ 	.word	0x00009dc0
        /*0d80*/ 	.word	0x00000002
        /*0d84*/ 	.word	0x00000250
        /*0d88*/ 	.short	0x010a
        /*0d8a*/ 	.byte	0xff
	.zero		1


	//   ....[202]....
        /*0d8c*/ 	.word	0x00009e20
        /*0d90*/ 	.word	0x00000002
        /*0d94*/ 	.word	0x00000248
        /*0d98*/ 	.short	0x010a
        /*0d9a*/ 	.byte	0xff
	.zero		1


	//   ....[203]....
        /*0d9c*/ 	.word	0x00009e80
        /*0da0*/ 	.word	0x00000003
        /*0da4*/ 	.word	0x00000230
        /*0da8*/ 	.short	0x010a
        /*0daa*/ 	.byte	0xff
	.zero		1


	//   ....[204]....
        /*0dac*/ 	.word	0x00009ee0
        /*0db0*/ 	.word	0x00000003
        /*0db4*/ 	.word	0x00000238
        /*0db8*/ 	.short	0x010a
        /*0dba*/ 	.byte	0xff
	.zero		1


	//   ....[205]....
        /*0dbc*/ 	.word	0x00009f40
        /*0dc0*/ 	.word	0x00000000
        /*0dc4*/ 	.word	0x00000230
        /*0dc8*/ 	.short	0x010a
        /*0dca*/ 	.byte	0xff
	.zero		1


	//   ....[206]....
        /*0dcc*/ 	.word	0x00009fa0
        /*0dd0*/ 	.word	0x00000000
        /*0dd4*/ 	.word	0x00000250
        /*0dd8*/ 	.short	0x010a
        /*0dda*/ 	.byte	0xff
	.zero		1


	//   ....[207]....
        /*0ddc*/ 	.word	0x00009ff0
        /*0de0*/ 	.word	0x00000000
        /*0de4*/ 	.word	0x00000220
        /*0de8*/ 	.short	0x010a
        /*0dea*/ 	.byte	0xff
	.zero		1


	//   ....[208]....
        /*0dec*/ 	.word	0x0000a040
        /*0df0*/ 	.word	0x00000071
        /*0df4*/ 	.word	0x00000260
        /*0df8*/ 	.short	0x010a
        /*0dfa*/ 	.byte	0xff
	.zero		1


	//   ....[209]....
        /*0dfc*/ 	.word	0x0000a090
        /*0e00*/ 	.word	0x00000079
        /*0e04*/ 	.word	0x00000220
        /*0e08*/ 	.short	0x010a
        /*0e0a*/ 	.byte	0xff
	.zero		1


	//----- nvinfo : EIATTR_NUM_MBARRIERS
	.align		4
.L_47:
        /*0e0c*/ 	.byte	0x03, 0x38
        /*0e0e*/ 	.short	0x0050


	//----- nvinfo : EIATTR_EXIT_INSTR_OFFSETS
	.align		4
        /*0e10*/ 	.byte	0x04, 0x1c
        /*0e12*/ 	.short	(.L_49 - .L_48)


	//   ....[0]....
.L_48:
        /*0e14*/ 	.word	0x00004000


	//   ....[1]....
        /*0e18*/ 	.word	0x000042b0


	//   ....[2]....
        /*0e1c*/ 	.word	0x00004310


	//   ....[3]....
        /*0e20*/ 	.word	0x00004fc0


	//   ....[4]....
        /*0e24*/ 	.word	0x00005f20


	//   ....[5]....
        /*0e28*/ 	.word	0x00005f60


	//   ....[6]....
        /*0e2c*/ 	.word	0x00008d80


	//----- nvinfo : EIATTR_MAX_THREADS
	.align		4
.L_49:
        /*0e30*/ 	.byte	0x04, 0x05
        /*0e32*/ 	.short	(.L_51 - .L_50)
.L_50:
        /*0e34*/ 	.word	0x00000100
        /*0e38*/ 	.word	0x00000001
        /*0e3c*/ 	.word	0x00000001


	//----- nvinfo : EIATTR_CRS_STACK_SIZE
	.align		4
.L_51:
        /*0e40*/ 	.byte	0x04, 0x1e
        /*0e42*/ 	.short	(.L_53 - .L_52)
.L_52:
        /*0e44*/ 	.word	0x00000000


	//----- nvinfo : EIATTR_CBANK_PARAM_SIZE
	.align		4
.L_53:
        /*0e48*/ 	.byte	0x03, 0x19
        /*0e4a*/ 	.short	0x0800


	//----- nvinfo : EIATTR_PARAM_CBANK
	.align		4
        /*0e4c*/ 	.byte	0x04, 0x0a
        /*0e4e*/ 	.short	(.L_55 - .L_54)
	.align		4
.L_54:
        /*0e50*/ 	.word	index@(.nv.constant0._ZN7cutlass13device_kernelINS_4conv6kernel13ConvUniversalINS1_16ConvProblemShapeILNS1_8OperatorE0ELi2EEENS1_10collective14CollectiveConvINS1_47MainloopSm100TmaUmmaWarpSpecializedImplicitGemmILS5_0ELi34ELi2ELi1ELi2EN4cute5tupleIJNSA_1CILi2EEENSC_ILi1EEESE_EEEEENSB_IJNSC_ILi64EEENSC_ILi128EEENSB_IJNSC_ILi32EEEEEEEEENS_12float_e4m3_tESM_NSA_8TiledMMAINSA_8MMA_AtomIJNSA_10MMA_TraitsINSA_19SM100_MMA_F8F6F4_SSEJSM_SM_fSH_SI_NSA_17integral_constantINSA_4UMMA5MajorELST_0EEESU_NSR_INSS_7ScaleInELSV_0EEESW_EEEEEENSA_6LayoutINSB_IJSE_SE_SE_EEENSB_IJNSC_ILi0EEES11_S11_EEEEENSB_IJNSA_10UnderscoreES14_S14_EEEEENS7_6detail27Sm100ImplicitGemmTileTraitsINSA_20SM90_TMA_LOAD_IM2COLENSA_14ComposedLayoutINSA_7SwizzleILi1ELi4ELi3EEENSA_18smem_ptr_flag_bitsILi8EEENSZ_INSB_IJNSC_ILi8EEESJ_EEENSB_IJSJ_SE_EEEEEEEvEENS18_INSA_23SM90_TMA_LOAD_MULTICASTES1J_vEEEENS_8epilogue10collective18CollectiveEpilogueINS1O_23Sm100TmaWarpSpecializedILi2ELi2ELi32ELb0ELb0EEEJSL_NSB_IJNSZ_ISH_SE_EES1T_EEESM_NSB_IJNSB_IJlllEEESE_S11_EEESM_S1W_NS1O_6fusion15FusionCallbacksIS1S_NS1X_17LinearCombinationISM_fSM_fLNS_15FloatRoundStyleE2EEESL_S1U_JEEENSA_5SM1004TMEM4LOAD26SM100_TMEM_LOAD_16dp32b32xES19_NS1A_INS1B_ILi2ELi4ELi3EEES1E_NSZ_INSB_IJS1F_SH_EEENSB_IJSH_SE_EEEEEEENSA_39AutoVectorizingCopyWithAssumedAlignmentILi128EEENSA_21SM90_TMA_STORE_IM2COLES2B_S2D_S2D_EEEvvEEEEvNT_6ParamsE)
        /*0e54*/ 	.short	0x0380
        /*0e56*/ 	.short	0x0800


	//----- nvinfo : EIATTR_SW_WAR
	.align		4
.L_55:
        /*0e58*/ 	.byte	0x04, 0x36
        /*0e5a*/ 	.short	(.L_57 - .L_56)
.L_56:
        /*0e5c*/ 	.word	0x00000008
.L_57:


//--------------------- .nv.callgraph             --------------------------
	.section	.nv.callgraph,"",@"SHT_CUDA_CALLGRAPH"
	.align	4
	.sectionentsize	8
	.align		4
        /*0000*/ 	.word	0x00000000
	.align		4
        /*0004*/ 	.word	0xffffffff
	.align		4
        /*0008*/ 	.word	index@(_ZN7cutlass13device_kernelINS_4conv6kernel13ConvUniversalINS1_16ConvProblemShapeILNS1_8OperatorE0ELi2EEENS1_10collective14CollectiveConvINS1_47MainloopSm100TmaUmmaWarpSpecializedImplicitGemmILS5_0ELi34ELi2ELi1ELi2EN4cute5tupleIJNSA_1CILi2EEENSC_ILi1EEESE_EEEEENSB_IJNSC_ILi64EEENSC_ILi128EEENSB_IJNSC_ILi32EEEEEEEEENS_12float_e4m3_tESM_NSA_8TiledMMAINSA_8MMA_AtomIJNSA_10MMA_TraitsINSA_19SM100_MMA_F8F6F4_SSEJSM_SM_fSH_SI_NSA_17integral_constantINSA_4UMMA5MajorELST_0EEESU_NSR_INSS_7ScaleInELSV_0EEESW_EEEEEENSA_6LayoutINSB_IJSE_SE_SE_EEENSB_IJNSC_ILi0EEES11_S11_EEEEENSB_IJNSA_10UnderscoreES14_S14_EEEEENS7_6detail27Sm100ImplicitGemmTileTraitsINSA_20SM90_TMA_LOAD_IM2COLENSA_14ComposedLayoutINSA_7SwizzleILi1ELi4ELi3EEENSA_18smem_ptr_flag_bitsILi8EEENSZ_INSB_IJNSC_ILi8EEESJ_EEENSB_IJSJ_SE_EEEEEEEvEENS18_INSA_23SM90_TMA_LOAD_MULTICASTES1J_vEEEENS_8epilogue10collective18CollectiveEpilogueINS1O_23Sm100TmaWarpSpecializedILi2ELi2ELi32ELb0ELb0EEEJSL_NSB_IJNSZ_ISH_SE_EES1T_EEESM_NSB_IJNSB_IJlllEEESE_S11_EEESM_S1W_NS1O_6fusion15FusionCallbacksIS1S_NS1X_17LinearCombinationISM_fSM_fLNS_15FloatRoundStyleE2EEESL_S1U_JEEENSA_5SM1004TMEM4LOAD26SM100_TMEM_LOAD_16dp32b32xES19_NS1A_INS1B_ILi2ELi4ELi3EEES1E_NSZ_INSB_IJS1F_SH_EEENSB_IJSH_SE_EEEEEEENSA_39AutoVectorizingCopyWithAssumedAlignmentILi128EEENSA_21SM90_TMA_STORE_IM2COLES2B_S2D_S2D_EEEvvEEEEvNT_6ParamsE)
	.align		4
        /*000c*/ 	.word	index@(__assertfail)
	.align		4
        /*0010*/ 	.word	0x00000000
	.align		4
        /*0014*/ 	.word	0xfffffffe
	.align		4
        /*0018*/ 	.word	0x00000000
	.align		4
        /*001c*/ 	.word	0xfffffffd
	.align		4
        /*0020*/ 	.word	0x00000000
	.align		4
        /*0024*/ 	.word	0xfffffffc


//--------------------- .nv.constant4             --------------------------
	.section	.nv.constant4,"a",@progbits
	.align	8
	.align		8
.nv.constant4:
        /*0000*/ 	.dword	__assertfail
	.align		8
        /*0008*/ 	.dword	__unnamed_1
	.align		8
        /*0010*/ 	.dword	__unnamed_2
	.align		8
        /*0018*/ 	.dword	_ZN39_INTERNAL_95982fa6_4_k_cu_5a55f544_36764cuda3std3__45__cpo5beginE
	.align		8
        /*0020*/ 	.dword	_ZN39_INTERNAL_95982fa6_4_k_cu_5a55f544_36764cuda3std3__45__cpo3endE
	.align		8
        /*0028*/ 	.dword	_ZN39_INTERNAL_95982fa6_4_k_cu_5a55f544_36764cuda3std3__45__cpo6cbeginE
	.align		8
        /*0030*/ 	.dword	_ZN39_INTERNAL_95982fa6_4_k_cu_5a55f544_36764cuda3std3__45__cpo4cendE
	.align		8
        /*0038*/ 	.dword	_ZN39_INTERNAL_95982fa6_4_k_cu_5a55f544_36764cuda3std3__441_GLOBAL__N__95982fa6_4_k_cu_5a55f544_36766ignoreE
	.align		8
        /*0040*/ 	.dword	_ZN39_INTERNAL_95982fa6_4_k_cu_5a55f544_36764cuda3std3__419piecewise_constructE
	.align		8
        /*0048*/ 	.dword	_ZN39_INTERNAL_95982fa6_4_k_cu_5a55f544_36764cuda3std3__48in_placeE
	.align		8
        /*0050*/ 	.dword	_ZN39_INTERNAL_95982fa6_4_k_cu_5a55f544_36764cuda3std6ranges3__45__cpo4swapE
	.align		8
        /*0058*/ 	.dword	_ZN39_INTERNAL_95982fa6_4_k_cu_5a55f544_36764cuda3std6ranges3__45__cpo9iter_moveE
	.align		8
        /*0060*/ 	.dword	_ZN39_INTERNAL_95982fa6_4_k_cu_5a55f544_36764cute7productE
	.align		8
        /*0068*/ 	.dword	_ZN39_INTERNAL_95982fa6_4_k_cu_5a55f544_36764cute1_E
	.align		8
        /*0070*/ 	.dword	$str$27
	.align		8
        /*0078*/ 	.dword	$str$28
	.align		8
        /*0080*/ 	.dword	$str$29
	.align		8
        /*0088*/ 	.dword	$str$30


//--------------------- .text._ZN7cutlass13device_kernelINS_4conv6kernel13ConvUniversalINS1_16ConvProblemShapeILNS1_8OperatorE0ELi2EEENS1_10collective14CollectiveConvINS1_47MainloopSm100TmaUmmaWarpSpecializedImplicitGemmILS5_0ELi34ELi2ELi1ELi2EN4cute5tupleIJNSA_1CILi2EEENSC_ILi1EEESE_EEEEENSB_IJNSC_ILi64EEENSC_ILi128EEENSB_IJNSC_ILi32EEEEEEEEENS_12float_e4m3_tESM_NSA_8TiledMMAINSA_8MMA_AtomIJNSA_10MMA_TraitsINSA_19SM100_MMA_F8F6F4_SSEJSM_SM_fSH_SI_NSA_17integral_constantINSA_4UMMA5MajorELST_0EEESU_NSR_INSS_7ScaleInELSV_0EEESW_EEEEEENSA_6LayoutINSB_IJSE_SE_SE_EEENSB_IJNSC_ILi0EEES11_S11_EEEEENSB_IJNSA_10UnderscoreES14_S14_EEEEENS7_6detail27Sm100ImplicitGemmTileTraitsINSA_20SM90_TMA_LOAD_IM2COLENSA_14ComposedLayoutINSA_7SwizzleILi1ELi4ELi3EEENSA_18smem_ptr_flag_bitsILi8EEENSZ_INSB_IJNSC_ILi8EEESJ_EEENSB_IJSJ_SE_EEEEEEEvEENS18_INSA_23SM90_TMA_LOAD_MULTICASTES1J_vEEEENS_8epilogue10collective18CollectiveEpilogueINS1O_23Sm100TmaWarpSpecializedILi2ELi2ELi32ELb0ELb0EEEJSL_NSB_IJNSZ_ISH_SE_EES1T_EEESM_NSB_IJNSB_IJlllEEESE_S11_EEESM_S1W_NS1O_6fusion15FusionCallbacksIS1S_NS1X_17LinearCombinationISM_fSM_fLNS_15FloatRoundStyleE2EEESL_S1U_JEEENSA_5SM1004TMEM4LOAD26SM100_TMEM_LOAD_16dp32b32xES19_NS1A_INS1B_ILi2ELi4ELi3EEES1E_NSZ_INSB_IJS1F_SH_EEENSB_IJSH_SE_EEEEEEENSA_39AutoVectorizingCopyWithAssumedAlignmentILi128EEENSA_21SM90_TMA_STORE_IM2COLES2B_S2D_S2D_EEEvvEEEEvNT_6ParamsE --------------------------
	.section	.text._ZN7cutlass13device_kernelINS_4conv6kernel13ConvUniversalINS1_16ConvProblemShapeILNS1_8OperatorE0ELi2EEENS1_10collective14CollectiveConvINS1_47MainloopSm100TmaUmmaWarpSpecializedImplicitGemmILS5_0ELi34ELi2ELi1ELi2EN4cute5tupleIJNSA_1CILi2EEENSC_ILi1EEESE_EEEEENSB_IJNSC_ILi64EEENSC_ILi128EEENSB_IJNSC_ILi32EEEEEEEEENS_12float_e4m3_tESM_NSA_8TiledMMAINSA_8MMA_AtomIJNSA_10MMA_TraitsINSA_19SM100_MMA_F8F6F4_SSEJSM_SM_fSH_SI_NSA_17integral_constantINSA_4UMMA5MajorELST_0EEESU_NSR_INSS_7ScaleInELSV_0EEESW_EEEEEENSA_6LayoutINSB_IJSE_SE_SE_EEENSB_IJNSC_ILi0EEES11_S11_EEEEENSB_IJNSA_10UnderscoreES14_S14_EEEEENS7_6detail27Sm100ImplicitGemmTileTraitsINSA_20SM90_TMA_LOAD_IM2COLENSA_14ComposedLayoutINSA_7SwizzleILi1ELi4ELi3EEENSA_18smem_ptr_flag_bitsILi8EEENSZ_INSB_IJNSC_ILi8EEESJ_EEENSB_IJSJ_SE_EEEEEEEvEENS18_INSA_23SM90_TMA_LOAD_MULTICASTES1J_vEEEENS_8epilogue10collective18CollectiveEpilogueINS1O_23Sm100TmaWarpSpecializedILi2ELi2ELi32ELb0ELb0EEEJSL_NSB_IJNSZ_ISH_SE_EES1T_EEESM_NSB_IJNSB_IJlllEEESE_S11_EEESM_S1W_NS1O_6fusion15FusionCallbacksIS1S_NS1X_17LinearCombinationISM_fSM_fLNS_15FloatRoundStyleE2EEESL_S1U_JEEENSA_5SM1004TMEM4LOAD26SM100_TMEM_LOAD_16dp32b32xES19_NS1A_INS1B_ILi2ELi4ELi3EEES1E_NSZ_INSB_IJS1F_SH_EEENSB_IJSH_SE_EEEEEEENSA_39AutoVectorizingCopyWithAssumedAlignmentILi128EEENSA_21SM90_TMA_STORE_IM2COLES2B_S2D_S2D_EEEvvEEEEvNT_6ParamsE,"ax",@progbits
	.align	128
.text._ZN7cutlass13device_kernelINS_4conv6kernel13ConvUniversalINS1_16ConvProblemShapeILNS1_8OperatorE0ELi2EEENS1_10collective14CollectiveConvINS1_47MainloopSm100TmaUmmaWarpSpecializedImplicitGemmILS5_0ELi34ELi2ELi1ELi2EN4cute5tupleIJNSA_1CILi2EEENSC_ILi1EEESE_EEEEENSB_IJNSC_ILi64EEENSC_ILi128EEENSB_IJNSC_ILi32EEEEEEEEENS_12float_e4m3_tESM_NSA_8TiledMMAINSA_8MMA_AtomIJNSA_10MMA_TraitsINSA_19SM100_MMA_F8F6F4_SSEJSM_SM_fSH_SI_NSA_17integral_constantINSA_4UMMA5MajorELST_0EEESU_NSR_INSS_7ScaleInELSV_0EEESW_EEEEEENSA_6LayoutINSB_IJSE_SE_SE_EEENSB_IJNSC_ILi0EEES11_S11_EEEEENSB_IJNSA_10UnderscoreES14_S14_EEEEENS7_6detail27Sm100ImplicitGemmTileTraitsINSA_20SM90_TMA_LOAD_IM2COLENSA_14ComposedLayoutINSA_7SwizzleILi1ELi4ELi3EEENSA_18smem_ptr_flag_bitsILi8EEENSZ_INSB_IJNSC_ILi8EEESJ_EEENSB_IJSJ_SE_EEEEEEEvEENS18_INSA_23SM90_TMA_LOAD_MULTICASTES1J_vEEEENS_8epilogue10collective18CollectiveEpilogueINS1O_23Sm100TmaWarpSpecializedILi2ELi2ELi32ELb0ELb0EEEJSL_NSB_IJNSZ_ISH_SE_EES1T_EEESM_NSB_IJNSB_IJlllEEESE_S11_EEESM_S1W_NS1O_6fusion15FusionCallbacksIS1S_NS1X_17LinearCombinationISM_fSM_fLNS_15FloatRoundStyleE2EEESL_S1U_JEEENSA_5SM1004TMEM4LOAD26SM100_TMEM_LOAD_16dp32b32xES19_NS1A_INS1B_ILi2ELi4ELi3EEES1E_NSZ_INSB_IJS1F_SH_EEENSB_IJSH_SE_EEEEEEENSA_39AutoVectorizingCopyWithAssumedAlignmentILi128EEENSA_21SM90_TMA_STORE_IM2COLES2B_S2D_S2D_EEEvvEEEEvNT_6ParamsE:
        .type           _ZN7cutlass13device_kernelINS_4conv6kernel13ConvUniversalINS1_16ConvProblemShapeILNS1_8OperatorE0ELi2EEENS1_10collective14CollectiveConvINS1_47MainloopSm100TmaUmmaWarpSpecializedImplicitGemmILS5_0ELi34ELi2ELi1ELi2EN4cute5tupleIJNSA_1CILi2EEENSC_ILi1EEESE_EEEEENSB_IJNSC_ILi64EEENSC_ILi128EEENSB_IJNSC_ILi32EEEEEEEEENS_12float_e4m3_tESM_NSA_8TiledMMAINSA_8MMA_AtomIJNSA_10MMA_TraitsINSA_19SM100_MMA_F8F6F4_SSEJSM_SM_fSH_SI_NSA_17integral_constantINSA_4UMMA5MajorELST_0EEESU_NSR_INSS_7ScaleInELSV_0EEESW_EEEEEENSA_6LayoutINSB_IJSE_SE_SE_EEENSB_IJNSC_ILi0EEES11_S11_EEEEENSB_IJNSA_10UnderscoreES14_S14_EEEEENS7_6detail27Sm100ImplicitGemmTileTraitsINSA_20SM90_TMA_LOAD_IM2COLENSA_14ComposedLayoutINSA_7SwizzleILi1ELi4ELi3EEENSA_18smem_ptr_flag_bitsILi8EEENSZ_INSB_IJNSC_ILi8EEESJ_EEENSB_IJSJ_SE_EEEEEEEvEENS18_INSA_23SM90_TMA_LOAD_MULTICASTES1J_vEEEENS_8epilogue10collective18CollectiveEpilogueINS1O_23Sm100TmaWarpSpecializedILi2ELi2ELi32ELb0ELb0EEEJSL_NSB_IJNSZ_ISH_SE_EES1T_EEESM_NSB_IJNSB_IJlllEEESE_S11_EEESM_S1W_NS1O_6fusion15FusionCallbacksIS1S_NS1X_17LinearCombinationISM_fSM_fLNS_15FloatRoundStyleE2EEESL_S1U_JEEENSA_5SM1004TMEM4LOAD26SM100_TMEM_LOAD_16dp32b32xES19_NS1A_INS1B_ILi2ELi4ELi3EEES1E_NSZ_INSB_IJS1F_SH_EEENSB_IJSH_SE_EEEEEEENSA_39AutoVectorizingCopyWithAssumedAlignmentILi128EEENSA_21SM90_TMA_STORE_IM2COLES2B_S2D_S2D_EEEvvEEEEvNT_6ParamsE,@function
        .size           _ZN7cutlass13device_kernelINS_4conv6kernel13ConvUniversalINS1_16ConvProblemShapeILNS1_8OperatorE0ELi2EEENS1_10collective14CollectiveConvINS1_47MainloopSm100TmaUmmaWarpSpecializedImplicitGemmILS5_0ELi34ELi2ELi1ELi2EN4cute5tupleIJNSA_1CILi2EEENSC_ILi1EEESE_EEEEENSB_IJNSC_ILi64EEENSC_ILi128EEENSB_IJNSC_ILi32EEEEEEEEENS_12float_e4m3_tESM_NSA_8TiledMMAINSA_8MMA_AtomIJNSA_10MMA_TraitsINSA_19SM100_MMA_F8F6F4_SSEJSM_SM_fSH_SI_NSA_17integral_constantINSA_4UMMA5MajorELST_0EEESU_NSR_INSS_7ScaleInELSV_0EEESW_EEEEEENSA_6LayoutINSB_IJSE_SE_SE_EEENSB_IJNSC_ILi0EEES11_S11_EEEEENSB_IJNSA_10UnderscoreES14_S14_EEEEENS7_6detail27Sm100ImplicitGemmTileTraitsINSA_20SM90_TMA_LOAD_IM2COLENSA_14ComposedLayoutINSA_7SwizzleILi1ELi4ELi3EEENSA_18smem_ptr_flag_bitsILi8EEENSZ_INSB_IJNSC_ILi8EEESJ_EEENSB_IJSJ_SE_EEEEEEEvEENS18_INSA_23SM90_TMA_LOAD_MULTICASTES1J_vEEEENS_8epilogue10collective18CollectiveEpilogueINS1O_23Sm100TmaWarpSpecializedILi2ELi2ELi32ELb0ELb0EEEJSL_NSB_IJNSZ_ISH_SE_EES1T_EEESM_NSB_IJNSB_IJlllEEESE_S11_EEESM_S1W_NS1O_6fusion15FusionCallbacksIS1S_NS1X_17LinearCombinationISM_fSM_fLNS_15FloatRoundStyleE2EEESL_S1U_JEEENSA_5SM1004TMEM4LOAD26SM100_TMEM_LOAD_16dp32b32xES19_NS1A_INS1B_ILi2ELi4ELi3EEES1E_NSZ_INSB_IJS1F_SH_EEENSB_IJSH_SE_EEEEEEENSA_39AutoVectorizingCopyWithAssumedAlignmentILi128EEENSA_21SM90_TMA_STORE_IM2COLES2B_S2D_S2D_EEEvvEEEEvNT_6ParamsE,(.L_x_231 - _ZN7cutlass13device_kernelINS_4conv6kernel13ConvUniversalINS1_16ConvProblemShapeILNS1_8OperatorE0ELi2EEENS1_10collective14CollectiveConvINS1_47MainloopSm100TmaUmmaWarpSpecializedImplicitGemmILS5_0ELi34ELi2ELi1ELi2EN4cute5tupleIJNSA_1CILi2EEENSC_ILi1EEESE_EEEEENSB_IJNSC_ILi64EEENSC_ILi128EEENSB_IJNSC_ILi32EEEEEEEEENS_12float_e4m3_tESM_NSA_8TiledMMAINSA_8MMA_AtomIJNSA_10MMA_TraitsINSA_19SM100_MMA_F8F6F4_SSEJSM_SM_fSH_SI_NSA_17integral_constantINSA_4UMMA5MajorELST_0EEESU_NSR_INSS_7ScaleInELSV_0EEESW_EEEEEENSA_6LayoutINSB_IJSE_SE_SE_EEENSB_IJNSC_ILi0EEES11_S11_EEEEENSB_IJNSA_10UnderscoreES14_S14_EEEEENS7_6detail27Sm100ImplicitGemmTileTraitsINSA_20SM90_TMA_LOAD_IM2COLENSA_14ComposedLayoutINSA_7SwizzleILi1ELi4ELi3EEENSA_18smem_ptr_flag_bitsILi8EEENSZ_INSB_IJNSC_ILi8EEESJ_EEENSB_IJSJ_SE_EEEEEEEvEENS18_INSA_23SM90_TMA_LOAD_MULTICASTES1J_vEEEENS_8epilogue10collective18CollectiveEpilogueINS1O_23Sm100TmaWarpSpecializedILi2ELi2ELi32ELb0ELb0EEEJSL_NSB_IJNSZ_ISH_SE_EES1T_EEESM_NSB_IJNSB_IJlllEEESE_S11_EEESM_S1W_NS1O_6fusion15FusionCallbacksIS1S_NS1X_17LinearCombinationISM_fSM_fLNS_15FloatRoundStyleE2EEESL_S1U_JEEENSA_5SM1004TMEM4LOAD26SM100_TMEM_LOAD_16dp32b32xES19_NS1A_INS1B_ILi2ELi4ELi3EEES1E_NSZ_INSB_IJS1F_SH_EEENSB_IJSH_SE_EEEEEEENSA_39AutoVectorizingCopyWithAssumedAlignmentILi128EEENSA_21SM90_TMA_STORE_IM2COLES2B_S2D_S2D_EEEvvEEEEvNT_6ParamsE)
        .other          _ZN7cutlass13device_kernelINS_4conv6kernel13ConvUniversalINS1_16ConvProblemShapeILNS1_8OperatorE0ELi2EEENS1_10collective14CollectiveConvINS1_47MainloopSm100TmaUmmaWarpSpecializedImplicitGemmILS5_0ELi34ELi2ELi1ELi2EN4cute5tupleIJNSA_1CILi2EEENSC_ILi1EEESE_EEEEENSB_IJNSC_ILi64EEENSC_ILi128EEENSB_IJNSC_ILi32EEEEEEEEENS_12float_e4m3_tESM_NSA_8TiledMMAINSA_8MMA_AtomIJNSA_10MMA_TraitsINSA_19SM100_MMA_F8F6F4_SSEJSM_SM_fSH_SI_NSA_17integral_constantINSA_4UMMA5MajorELST_0EEESU_NSR_INSS_7ScaleInELSV_0EEESW_EEEEEENSA_6LayoutINSB_IJSE_SE_SE_EEENSB_IJNSC_ILi0EEES11_S11_EEEEENSB_IJNSA_10UnderscoreES14_S14_EEEEENS7_6detail27Sm100ImplicitGemmTileTraitsINSA_20SM90_TMA_LOAD_IM2COLENSA_14ComposedLayoutINSA_7SwizzleILi1ELi4ELi3EEENSA_18smem_ptr_flag_bitsILi8EEENSZ_INSB_IJNSC_ILi8EEESJ_EEENSB_IJSJ_SE_EEEEEEEvEENS18_INSA_23SM90_TMA_LOAD_MULTICASTES1J_vEEEENS_8epilogue10collective18CollectiveEpilogueINS1O_23Sm100TmaWarpSpecializedILi2ELi2ELi32ELb0ELb0EEEJSL_NSB_IJNSZ_ISH_SE_EES1T_EEESM_NSB_IJNSB_IJlllEEESE_S11_EEESM_S1W_NS1O_6fusion15FusionCallbacksIS1S_NS1X_17LinearCombinationISM_fSM_fLNS_15FloatRoundStyleE2EEESL_S1U_JEEENSA_5SM1004TMEM4LOAD26SM100_TMEM_LOAD_16dp32b32xES19_NS1A_INS1B_ILi2ELi4ELi3EEES1E_NSZ_INSB_IJS1F_SH_EEENSB_IJSH_SE_EEEEEEENSA_39AutoVectorizingCopyWithAssumedAlignmentILi128EEENSA_21SM90_TMA_STORE_IM2COLES2B_S2D_S2D_EEEvvEEEEvNT_6ParamsE,@"STO_CUDA_ENTRY STV_DEFAULT"
_ZN7cutlass13device_kernelINS_4conv6kernel13ConvUniversalINS1_16ConvProblemShapeILNS1_8OperatorE0ELi2EEENS1_10collective14CollectiveConvINS1_47MainloopSm100TmaUmmaWarpSpecializedImplicitGemmILS5_0ELi34ELi2ELi1ELi2EN4cute5tupleIJNSA_1CILi2EEENSC_ILi1EEESE_EEEEENSB_IJNSC_ILi64EEENSC_ILi128EEENSB_IJNSC_ILi32EEEEEEEEENS_12float_e4m3_tESM_NSA_8TiledMMAINSA_8MMA_AtomIJNSA_10MMA_TraitsINSA_19SM100_MMA_F8F6F4_SSEJSM_SM_fSH_SI_NSA_17integral_constantINSA_4UMMA5MajorELST_0EEESU_NSR_INSS_7ScaleInELSV_0EEESW_EEEEEENSA_6LayoutINSB_IJSE_SE_SE_EEENSB_IJNSC_ILi0EEES11_S11_EEEEENSB_IJNSA_10UnderscoreES14_S14_EEEEENS7_6detail27Sm100ImplicitGemmTileTraitsINSA_20SM90_TMA_LOAD_IM2COLENSA_14ComposedLayoutINSA_7SwizzleILi1ELi4ELi3EEENSA_18smem_ptr_flag_bitsILi8EEENSZ_INSB_IJNSC_ILi8EEESJ_EEENSB_IJSJ_SE_EEEEEEEvEENS18_INSA_23SM90_TMA_LOAD_MULTICASTES1J_vEEEENS_8epilogue10collective18CollectiveEpilogueINS1O_23Sm100TmaWarpSpecializedILi2ELi2ELi32ELb0ELb0EEEJSL_NSB_IJNSZ_ISH_SE_EES1T_EEESM_NSB_IJNSB_IJlllEEESE_S11_EEESM_S1W_NS1O_6fusion15FusionCallbacksIS1S_NS1X_17LinearCombinationISM_fSM_fLNS_15FloatRoundStyleE2EEESL_S1U_JEEENSA_5SM1004TMEM4LOAD26SM100_TMEM_LOAD_16dp32b32xES19_NS1A_INS1B_ILi2ELi4ELi3EEES1E_NSZ_INSB_IJS1F_SH_EEENSB_IJSH_SE_EEEEEEENSA_39AutoVectorizingCopyWithAssumedAlignmentILi128EEENSA_21SM90_TMA_STORE_IM2COLES2B_S2D_S2D_EEEvvEEEEvNT_6ParamsE:
[----:B------:R-:W1:Y:S01]  /*0000*/  LDC R1, c[0x0][0x37c] ;  /* 0x0000df00ff017b82 */ /* 0x000e620000000800 */
[----:B------:R-:W2:Y:S01]  /*0010*/  S2R R90, SR_TID.X ;  /* 0x00000000005a7919 */ /* 0x000ea20000002100 */
[----:B------:R-:W3:Y:S01]  /*0020*/  LDCU.64 UR8, c[0x0][0x890] ;  /* 0x00011200ff0877ac */ /* 0x000ee20008000a00 */
[----:B-1----:R-:W-:Y:S01]  /*0030*/  VIADD R1, R1, 0xfffffff8 ;  /* 0xfffffff801017836 */ /* 0x002fe20000000000 */
[----:B------:R-:W-:Y:S02]  /*0040*/  PRMT R92, RZ, 0x7610, R92 ;  /* 0x00007610ff5c7816 */ /* 0x000fe4000000005c */
[----:B------:R-:W-:Y:S01]  /*0050*/  ELECT P3, URZ, PT ;  /* 0x0000000000ff782f */ /* 0x000fe20003860000 */
[----:B---3--:R-:W-:-:S04]  /*0060*/  UISETP.NE.U32.AND UP0, UPT, UR8, URZ, UPT ;  /* 0x000000ff0800728c */ /* 0x008fc8000bf05070 */
[----:B------:R-:W-:Y:S01]  /*0070*/  UISETP.NE.AND.EX UP0, UPT, UR9, URZ, UPT, UP0 ;  /* 0x000000ff0900728c */ /* 0x000fe2000bf05300 */
[----:B--2---:R-:W-:-:S05]  /*0080*/  SHF.R.U32.HI R93, RZ, 0x5, R90 ;  /* 0x00000005ff5d7819 */ /* 0x004fca000001165a */
[----:B------:R-:W1:Y:S02]  /*0090*/  SHFL.IDX PT, R0, R93, RZ, 0x1f ;  /* 0x00001fff5d007589 */ /* 0x000e6400000e0000 */
[----:B-1----:R-:W-:Y:S01]  /*00a0*/  R2UR UR18, R0 ;  /* 0x00000000001272ca */ /* 0x002fe200000e0000 */
[----:B------:R-:W-:-:S14]  /*00b0*/  BRA.U UP0, `(.L_x_0) ;  /* 0x0000000100307547 */ /* 0x000fdc000b800000 */
[----:B------:R-:W1:Y:S02]  /*00c0*/  LDCU.64 UR4, c[0x0][0x888] ;  /* 0x00011100ff0477ac */ /* 0x000e640008000a00 */
[----:B-1----:R-:W-:-:S04]  /*00d0*/  UISETP.NE.U32.AND UP0, UPT, UR4, URZ, UPT ;  /* 0x000000ff0400728c */ /* 0x002fc8000bf05070 */
[----:B------:R-:W-:-:S09]  /*00e0*/  UISETP.NE.AND.EX UP0, UPT, UR5, URZ, UPT, UP0 ;  /* 0x000000ff0500728c */ /* 0x000fd2000bf05300 */
[----:B------:R-:W-:Y:S05]  /*00f0*/  BRA.U !UP0, `(.L_x_1) ;  /* 0x0000000108147547 */ /* 0x000fea000b800000 */
[----:B------:R-:W1:Y:S01]  /*0100*/  LDC.64 R2, c[0x0][0x888] ;  /* 0x00022200ff027b82 */ /* 0x000e620000000a00 */
[----:B------:R-:W1:Y:S02]  /*0110*/  LDCU.64 UR4, c[0x0][0x358] ;  /* 0x00006b00ff0477ac */ /* 0x000e640008000a00 */
[----:B-1----:R1:W5:Y:S01]  /*0120*/  LDG.E R41, desc[UR4][R2.64] ;  /* 0x0000000402297981 */ /* 0x002362000c1e1900 */
[----:B------:R-:W-:Y:S01]  /*0130*/  HFMA2 R92, -RZ, RZ, 0, 5.9604644775390625e-08 ;  /* 0x00000001ff5c7431 */ /* 0x000fe200000001ff */
[----:B------:R-:W-:Y:S05]  /*0140*/  BRA `(.L_x_0) ;  /* 0x00000000000c7947 */ /* 0x000fea0003800000 */
.L_x_1:
[----:B------:R-:W1:Y:S01]  /*0150*/  LDCU UR4, c[0x0][0x880] ;  /* 0x00011000ff0477ac */ /* 0x000e620008000800 */
[----:B------:R-:W-:Y:S01]  /*0160*/  HFMA2 R92, -RZ, RZ, 0, 5.9604644775390625e-08 ;  /* 0x00000001ff5c7431 */ /* 0x000fe200000001ff */
[----:B-1----:R-:W-:-:S07]  /*0170*/  MOV R41, UR4 ;  /* 0x0000000400297c02 */ /* 0x002fce0008000f00 */
.L_x_0:
[----:B------:R-:W2:Y:S02]  /*0180*/  LDCU.64 UR4, c[0x0][0x8b0] ;  /* 0x00011600ff0477ac */ /* 0x000ea40008000a00 */
[----:B--2---:R-:W-:-:S04]  /*0190*/  UISETP.NE.U32.AND UP0, UPT, UR4, URZ, UPT ;  /* 0x000000ff0400728c */ /* 0x004fc8000bf05070 */
[----:B------:R-:W-:-:S09]  /*01a0*/  UISETP.NE.AND.EX UP0, UPT, UR5, URZ, UPT, UP0 ;  /* 0x000000ff0500728c */ /* 0x000fd2000bf05300 */
[----:B------:R-:W-:Y:S05]  /*01b0*/  BRA.U UP0, `(.L_x_2) ;  /* 0x0000000100287547 */ /* 0x000fea000b800000 */
[----:B------:R-:W2:Y:S02]  /*01c0*/  LDCU.64 UR4, c[0x0][0x8a8] ;  /* 0x00011500ff0477ac */ /* 0x000ea40008000a00 */
[----:B--2---:R-:W-:-:S04]  /*01d0*/  UISETP.NE.U32.AND UP0, UPT, UR4, URZ, UPT ;  /* 0x000000ff0400728c */ /* 0x004fc8000bf05070 */
[----:B------:R-:W-:-:S09]  /*01e0*/  UISETP.NE.AND.EX UP0, UPT, UR5, URZ, UPT, UP0 ;  /* 0x000000ff0500728c */ /* 0x000fd2000bf05300 */
[----:B------:R-:W-:Y:S05]  /*01f0*/  BRA.U !UP0, `(.L_x_3) ;  /* 0x0000000108107547 */ /* 0x000fea000b800000 */
[----:B------:R-:W2:Y:S01]  /*0200*/  LDC.64 R38, c[0x0][0x8a8] ;  /* 0x00022a00ff267b82 */ /* 0x000ea20000000a00 */
[----:B------:R-:W2:Y:S02]  /*0210*/  LDCU.64 UR4, c[0x0][0x358] ;  /* 0x00006b00ff0477ac */ /* 0x000ea40008000a00 */
[----:B--2---:R2:W5:Y:S01]  /*0220*/  LDG.E R38, desc[UR4][R38.64] ;  /* 0x0000000426267981 */ /* 0x004562000c1e1900 */
[----:B------:R-:W-:Y:S05]  /*0230*/  BRA `(.L_x_2) ;  /* 0x0000000000087947 */ /* 0x000fea0003800000 */
.L_x_3:
[----:B------:R-:W2:Y:S02]  /*0240*/  LDCU UR4, c[0x0][0x8a0] ;  /* 0x00011400ff0477ac */ /* 0x000ea40008000800 */
[----:B--2---:R-:W-:Y:S02]  /*0250*/  MOV R38, UR4 ;  /* 0x0000000400267c02 */ /* 0x004fe40008000f00 */
.L_x_2:
[----:B------:R-:W-:Y:S01]  /*0260*/  IMAD.U32 R0, RZ, RZ, UR18 ;  /* 0x00000012ff007e24 */ /* 0x000fe2000f8e00ff */
[----:B------:R-:W-:Y:S04]  /*0270*/  BSSY.RECONVERGENT B0, `(.L_x_4) ;  /* 0x000000c000007945 */ /* 0x000fe80003800200 */
[C---:B------:R-:W-:Y:S02]  /*0280*/  ISETP.NE.OR P1, PT, R0.reuse, 0x1, !P3 ;  /* 0x000000010000780c */ /* 0x040fe40005f25670 */
[----:B------:R-:W-:-:S11]  /*0290*/  ISETP.NE.OR P0, PT, R0, 0x3, !P3 ;  /* 0x000000030000780c */ /* 0x000fd60005f05670 */
[----:B------:R-:W-:Y:S05]  /*02a0*/  @P1 BRA `(.L_x_5) ;  /* 0x0000000000201947 */ /* 0x000fea0003800000 */
[----:B------:R-:W3:Y:S02]  /*02b0*/  LDCU.64 UR4, c[0x0][0x348] ;  /* 0x00006900ff0477ac */ /* 0x000ee40008000a00 */
[----:B---3--:R-:W-:Y:S02]  /*02c0*/  UIADD3 UR6, UP1, UPT, UR4, 0x80, URZ ;  /* 0x0000008004067890 */ /* 0x008fe4000ff3e0ff */
[----:B------:R-:W-:Y:S02]  /*02d0*/  UIADD3 UR4, UP0, UPT, UR4, 0x180, URZ ;  /* 0x0000018004047890 */ /* 0x000fe4000ff1e0ff */
[----:B------:R-:W-:Y:S02]  /*02e0*/  UIADD3.X UR7, UPT, UPT, URZ, UR5, URZ, UP1, !UPT ;  /* 0x00000005ff077290 */ /* 0x000fe40008ffe4ff */
[----:B------:R-:W-:-:S07]  /*02f0*/  UIADD3.X UR5, UPT, UPT, URZ, UR5, URZ, UP0, !UPT ;  /* 0x00000005ff057290 */ /* 0x000fce00087fe4ff */
[----:B------:R3:W-:Y:S02]  /*0300*/  UTMACCTL.PF [UR6] ;  /* 0x00000000060079b9 */ /* 0x0007e40008040000 */
[----:B------:R3:W-:Y:S02]  /*0310*/  UTMACCTL.PF [UR4] ;  /* 0x00000000040079b9 */ /* 0x0007e40008040000 */
[----:B---3--:R-:W-:Y:S01]  /*0320*/  NOP ;  /* 0x0000000000007918 */ /* 0x008fe20000000000 */
.L_x_5:
[----:B------:R-:W-:Y:S05]  /*0330*/  BSYNC.RECONVERGENT B0 ;  /* 0x0000000000007941 */ /* 0x000fea0003800200 */
.L_x_4:
[----:B------:R-:W-:Y:S04]  /*0340*/  BSSY.RECONVERGENT B0, `(.L_x_6) ;  /* 0x000000a000007945 */ /* 0x000fe80003800200 */
        /* <DEDUP_REMOVED lines=9> */
.L_x_7:
[----:B------:R-:W-:Y:S05]  /*03e0*/  BSYNC.RECONVERGENT B0 ;  /* 0x0000000000007941 */ /* 0x000fea0003800200 */
.L_x_6:
[----:B------:R-:W3:Y:S01]  /*03f0*/  LDCU.64 UR4, c[0x0][0x888] ;  /* 0x00011100ff0477ac */ /* 0x000ee20008000a00 */
[----:B------:R-:W-:Y:S02]  /*0400*/  UISETP.EQ.U32.AND UP2, UPT, UR8, URZ, UPT ;  /* 0x000000ff0800728c */ /* 0x000fe4000bf42070 */
[----:B------:R-:W-:Y:S02]  /*0410*/  UPLOP3.LUT UP3, UPT, UPT, UPT, UPT, 0x80, 0x8 ;  /* 0x000000000008789c */ /* 0x000fe40003f6f070 */
[----:B---3--:R-:W-:-:S04]  /*0420*/  UISETP.NE.U32.AND UP0, UPT, UR4, URZ, UPT ;  /* 0x000000ff0400728c */ /* 0x008fc8000bf05070 */
[----:B------:R-:W-:-:S04]  /*0430*/  UISETP.NE.AND.EX UP1, UPT, UR5, URZ, UPT, UP0 ;  /* 0x000000ff0500728c */ /* 0x000fc8000bf25300 */
[----:B------:R-:W-:-:S04]  /*0440*/  UISETP.EQ.OR.EX UP4, UPT, UR9, URZ, !UP1, UP2 ;  /* 0x000000ff0900728c */ /* 0x000fc8000cf82720 */
[----:B------:R-:W-:-:S06]  /*0450*/  UP2UR UR4, UPR, URZ, 0x10 ;  /* 0x00000010ff047883 */ /* 0x000fcc0008000000 */
[----:B------:R-:W-:Y:S01]  /*0460*/  MOV R102, UR4 ;  /* 0x0000000400667c02 */ /* 0x000fe20008000f00 */
[----:B------:R-:W-:Y:S06]  /*0470*/  BRA.U !UP4, `(.L_x_8) ;  /* 0x000000010c207547 */ /* 0x000fec000b800000 */
[----:B------:R-:W-:Y:S01]  /*0480*/  UISETP.NE.U32.AND UP2, UPT, UR8, URZ, UPT ;  /* 0x000000ff0800728c */ /* 0x000fe2000bf45070 */
[----:B-----5:R-:W-:Y:S01]  /*0490*/  FSETP.NEU.AND P0, PT, R41, RZ, PT ;  /* 0x000000ff2900720b */ /* 0x020fe20003f0d000 */
[----:B------:R-:W-:Y:S02]  /*04a0*/  USEL UR4, URZ, 0xffffffff, UP1 ;  /* 0xffffffffff047887 */ /* 0x000fe40008800000 */
[----:B------:R-:W-:-:S10]  /*04b0*/  UISETP.NE.AND.EX UP2, UPT, UR9, URZ, UPT, UP2 ;  /* 0x000000ff0900728c */ /* 0x000fd4000bf45320 */
[----:B------:R-:W-:Y:S01]  /*04c0*/  VOTEU.ANY UP0, P0 ;  /* 0x0000000000ff7886 */ /* 0x000fe20000000100 */
[----:B------:R-:W-:-:S04]  /*04d0*/  @!UP2 USEL UR4, URZ, 0xffffffff, UP0 ;  /* 0xffffffffff04a887 */ /* 0x000fc80008000000 */
[----:B------:R-:W-:-:S04]  /*04e0*/  ULOP3.LUT UR4, UR4, 0x1, URZ, 0xc0, !UPT ;  /* 0x0000000104047892 */ /* 0x000fc8000f8ec0ff */
[----:B------:R-:W-:-:S11]  /*04f0*/  UISETP.NE.U32.AND UP3, UPT, UR4, 0x1, UPT ;  /* 0x000000010400788c */ /* 0x000fd6000bf65070 */
.L_x_8:
[----:B-1----:R-:W1:Y:S02]  /*0500*/  SHFL.IDX PT, R2, R93, RZ, 0x1f ;  /* 0x00001fff5d027589 */ /* 0x002e6400000e0000 */
[----:B-1----:R-:W-:-:S13]  /*0510*/  ISETP.NE.AND P0, PT, R2, RZ, PT ;  /* 0x000000ff0200720c */ /* 0x002fda0003f05270 */
[----:B------:R-:W-:Y:S05]  /*0520*/  @P0 BRA `(.L_x_9) ;  /* 0x0000000400540947 */ /* 0x000fea0003800000 */
[----:B------:R-:W-:Y:S01]  /*0530*/  ELECT P0, URZ, PT ;  /* 0x0000000000ff782f */ /* 0x000fe20003800000 */
[----:B------:R-:W-:-:S12]  /*0540*/  BSSY.RECONVERGENT B0, `(.L_x_9) ;  /* 0x0000053000007945 */ /* 0x000fd80003800200 */
[----:B------:R-:W-:Y:S05]  /*0550*/  @!P0 BRA `(.L_x_10) ;  /* 0x0000000400448947 */ /* 0x000fea0003800000 */
[----:B------:R-:W1:Y:S01]  /*0560*/  S2UR UR4, SR_CgaCtaId ;  /* 0x00000000000479c3 */ /* 0x000e620000008800 */
[----:B------:R-:W-:Y:S01]  /*0570*/  UMOV UR5, 0x400 ;  /* 0x0000040000057882 */ /* 0x000fe20000000000 */
[----:B------:R-:W-:Y:S01]  /*0580*/  UMOV UR8, 0x1 ;  /* 0x0000000100087882 */ /* 0x000fe20000000000 */
[----:B------:R-:W-:Y:S01]  /*0590*/  UMOV UR6, 0x2 ;  /* 0x0000000200067882 */ /* 0x000fe20000000000 */
[----:B------:R-:W-:-:S04]  /*05a0*/  UIADD3 UR8, UPT, UPT, -UR8, 0x100000, URZ ;  /* 0x0010000008087890 */ /* 0x000fc8000fffe1ff */
[----:B------:R-:W-:Y:S02]  /*05b0*/  USHF.L.U32 UR9, UR8, 0xb, URZ ;  /* 0x0000000b08097899 */ /* 0x000fe400080006ff */
[----:B------:R-:W-:Y:S02]  /*05c0*/  USHF.L.U32 UR8, UR8, 0x1, URZ ;  /* 0x0000000108087899 */ /* 0x000fe400080006ff */
[----:B------:R-:W-:-:S04]  /*05d0*/  UIADD3 UR6, UPT, UPT, -UR6, 0x100000, URZ ;  /* 0x0010000006067890 */ /* 0x000fc8000fffe1ff */
[----:B------:R-:W-:Y:S02]  /*05e0*/  USHF.L.U32 UR7, UR6, 0xb, URZ ;  /* 0x0000000b06077899 */ /* 0x000fe400080006ff */
[----:B------:R-:W-:Y:S02]  /*05f0*/  USHF.L.U32 UR6, UR6, 0x1, URZ ;  /* 0x0000000106067899 */ /* 0x000fe400080006ff */
[----:B-1----:R-:W-:Y:S01]  /*0600*/  ULEA UR4, UR4, UR5, 0x18 ;  /* 0x0000000504047291 */ /* 0x002fe2000f8ec0ff */
[----:B------:R-:W1:Y:S11]  /*0610*/  FENCE.VIEW.ASYNC.S ;  /* 0x00000000000073c6 */ /* 0x000e760000000000 */
[----:B-1----:R1:W3:Y:S01]  /*0620*/  SYNCS.EXCH.64 URZ, [UR4], UR8 ;  /* 0x0000000804ff75b2 */ /* 0x0022e20008000100 */
[----:B------:R1:W4:Y:S01]  /*0630*/  SYNCS.EXCH.64 URZ, [UR4+0x110], UR6 ;  /* 0x0001100604ff75b2 */ /* 0x0003220008000100 */
[----:B------:R1:W1:Y:S01]  /*0640*/  SYNCS.EXCH.64 URZ, [UR4+0x8], UR8 ;  /* 0x0000080804ff75b2 */ /* 0x0002620008000100 */
        /* <DEDUP_REMOVED lines=65> */
[----:B---34-:R-:W-:Y:S01]  /*0a60*/  NOP ;  /* 0x0000000000007918 */ /* 0x018fe20000000000 */
.L_x_10:
[----:B-1----:R-:W-:Y:S05]  /*0a70*/  BSYNC.RECONVERGENT B0 ;  /* 0x0000000000007941 */ /* 0x002fea0003800200 */
.L_x_9:
[----:B------:R-:W1:Y:S01]  /*0a80*/  SHFL.IDX PT, R2, R93, RZ, 0x1f ;  /* 0x00001fff5d027589 */ /* 0x000e6200000e0000 */
[----:B------:R-:W-:Y:S01]  /*0a90*/  NOP ;  /* 0x0000000000007918 */ /* 0x000fe20000000000 */
[----:B-1----:R-:W-:-:S13]  /*0aa0*/  ISETP.NE.AND P0, PT, R2, 0x1, PT ;  /* 0x000000010200780c */ /* 0x002fda0003f05270 */
[----:B------:R-:W-:Y:S05]  /*0ab0*/  @P0 BRA `(.L_x_11) ;  /* 0x0000000000480947 */ /* 0x000fea0003800000 */
        /* <DEDUP_REMOVED lines=9> */
[----:B------:R-:W-:Y:S01]  /*0b50*/  USHF.L.U32 UR6, UR6, 0x1, URZ ;  /* 0x0000000106067899 */ /* 0x000fe200080006ff */
[----:B------:R-:W-:Y:S01]  /*0b60*/  ELECT P0, URZ, PT ;  /* 0x0000000000ff782f */ /* 0x000fe20003800000 */
[----:B-1----:R-:W-:Y:S01]  /*0b70*/  ULEA UR4, UR4, UR5, 0x18 ;  /* 0x0000000504047291 */ /* 0x002fe2000f8ec0ff */
[----:B------:R-:W1:Y:S11]  /*0b80*/  FENCE.VIEW.ASYNC.S ;  /* 0x00000000000073c6 */ /* 0x000e760000000000 */
[----:B-1----:R1:W3:Y:S01]  /*0b90*/  SYNCS.EXCH.64 URZ, [UR4+0x220], UR8 ;  /* 0x0002200804ff75b2 */ /* 0x0022e20008000100 */
[----:B------:R1:W4:Y:S01]  /*0ba0*/  SYNCS.EXCH.64 URZ, [UR4+0x230], UR6 ;  /* 0x0002300604ff75b2 */ /* 0x0003220008000100 */
[----:B------:R1:W1:Y:S01]  /*0bb0*/  SYNCS.EXCH.64 URZ, [UR4+0x228], UR8 ;  /* 0x0002280804ff75b2 */ /* 0x0002620008000100 */
[----:B------:R1:W1:Y:S01]  /*0bc0*/  SYNCS.EXCH.64 URZ, [UR4+0x238], UR6 ;  /* 0x0002380604ff75b2 */ /* 0x0002620008000100 */
[----:B------:R-:W-:Y:S01]  /*0bd0*/  NOP ;  /* 0x0000000000007918 */ /* 0x000fe20000000000 */
.L_x_11:
[----:B------:R-:W2:Y:S01]  /*0be0*/  SHFL.IDX PT, R2, R93, RZ, 0x1f ;  /* 0x00001fff5d027589 */ /* 0x000ea200000e0000 */
[----:B------:R-:W-:Y:S01]  /*0bf0*/  NOP ;  /* 0x0000000000007918 */ /* 0x000fe20000000000 */
[----:B--2---:R-:W-:-:S13]  /*0c00*/  ISETP.NE.AND P0, PT, R2, 0x3, PT ;  /* 0x000000030200780c */ /* 0x004fda0003f05270 */
[----:B------:R-:W-:Y:S05]  /*0c10*/  @P0 BRA `(.L_x_12) ;  /* 0x0000000000300947 */ /* 0x000fea0003800000 */
[----:B-1----:R-:W1:Y:S01]  /*0c20*/  S2UR UR4, SR_CgaCtaId ;  /* 0x00000000000479c3 */ /* 0x002e620000008800 */
[----:B------:R-:W-:Y:S01]  /*0c30*/  UMOV UR6, 0x400 ;  /* 0x0000040000067882 */ /* 0x000fe20000000000 */
[----:B------:R-:W-:Y:S01]  /*0c40*/  UMOV UR5, 0x20 ;  /* 0x0000002000057882 */ /* 0x000fe20000000000 */
[----:B------:R-:W-:Y:S01]  /*0c50*/  ELECT P0, URZ, PT ;  /* 0x0000000000ff782f */ /* 0x000fe20003800000 */
[----:B-1----:R-:W-:Y:S02]  /*0c60*/  ULEA UR6, UR4, UR6, 0x18 ;  /* 0x0000000604067291 */ /* 0x002fe4000f8ec0ff */
[----:B------:R-:W-:-:S04]  /*0c70*/  UIADD3 UR4, UPT, UPT, -UR5, 0x100000, URZ ;  /* 0x0010000005047890 */ /* 0x000fc8000fffe1ff */
[----:B------:R-:W-:Y:S02]  /*0c80*/  USHF.L.U32 UR5, UR4, 0xb, URZ ;  /* 0x0000000b04057899 */ /* 0x000fe400080006ff */
[----:B------:R-:W-:Y:S01]  /*0c90*/  USHF.L.U32 UR4, UR4, 0x1, URZ ;  /* 0x0000000104047899 */ /* 0x000fe200080006ff */
[----:B------:R-:W1:Y:S11]  /*0ca0*/  FENCE.VIEW.ASYNC.S ;  /* 0x00000000000073c6 */ /* 0x000e760000000000 */
[----:B-1----:R2:W1:Y:S01]  /*0cb0*/  SYNCS.EXCH.64 URZ, [UR6+0x240], UR4 ;  /* 0x0002400406ff75b2 */ /* 0x0024620008000100 */
[----:B------:R2:W1:Y:S02]  /*0cc0*/  SYNCS.EXCH.64 URZ, [UR6+0x248], UR4 ;  /* 0x0002480406ff75b2 */ /* 0x0004640008000100 */
[----:B--2---:R-:W-:Y:S01]  /*0cd0*/  NOP ;  /* 0x0000000000007918 */ /* 0x004fe20000000000 */
.L_x_12:
[----:B------:R-:W2:Y:S01]  /*0ce0*/  SHFL.IDX PT, R2, R93, RZ, 0x1f ;  /* 0x00001fff5d027589 */ /* 0x000ea200000e0000 */
[----:B------:R-:W-:Y:S01]  /*0cf0*/  NOP ;  /* 0x0000000000007918 */ /* 0x000fe20000000000 */
[----:B--2---:R-:W-:-:S13]  /*0d00*/  ISETP.NE.AND P0, PT, R2, 0x4, PT ;  /* 0x000000040200780c */ /* 0x004fda0003f05270 */
[----:B------:R-:W-:Y:S05]  /*0d10*/  @P0 BRA `(.L_x_13) ;  /* 0x0000000000440947 */ /* 0x000fea0003800000 */
[----:B-1----:R-:W1:Y:S01]  /*0d20*/  S2UR UR6, SR_CgaCtaId ;  /* 0x00000000000679c3 */ /* 0x002e620000008800 */
[----:B------:R-:W-:Y:S01]  /*0d30*/  UMOV UR4, 0x1e0 ;  /* 0x000001e000047882 */ /* 0x000fe20000000000 */
[----:B------:R-:W-:Y:S01]  /*0d40*/  UMOV UR5, 0x400 ;  /* 0x0000040000057882 */ /* 0x000fe20000000000 */
[----:B------:R-:W-:Y:S01]  /*0d50*/  USEL UR4, UR4, 0x1a0, UP3 ;  /* 0x000001a004047887 */ /* 0x000fe20009800000 */
[----:B------:R-:W-:Y:S01]  /*0d60*/  UMOV UR8, 0x1 ;  /* 0x0000000100087882 */ /* 0x000fe20000000000 */
[----:B------:R-:W-:Y:S01]  /*0d70*/  ELECT P0, URZ, PT ;  /* 0x0000000000ff782f */ /* 0x000fe20003800000 */
[----:B------:R-:W-:-:S04]  /*0d80*/  UIADD3 UR8, UPT, UPT, -UR8, 0x100000, URZ ;  /* 0x0010000008087890 */ /* 0x000fc8000fffe1ff */
[----:B------:R-:W-:Y:S02]  /*0d90*/  USHF.L.U32 UR9, UR8, 0xb, URZ ;  /* 0x0000000b08097899 */ /* 0x000fe400080006ff */
[----:B------:R-:W-:Y:S02]  /*0da0*/  USHF.L.U32 UR8, UR8, 0x1, URZ ;  /* 0x0000000108087899 */ /* 0x000fe400080006ff */
[----:B-1----:R-:W-:Y:S02]  /*0db0*/  ULEA UR6, UR6, UR5, 0x18 ;  /* 0x0000000506067291 */ /* 0x002fe4000f8ec0ff */
[----:B------:R-:W-:-:S04]  /*0dc0*/  UIADD3 UR4, UPT, UPT, -UR4, 0x100000, URZ ;  /* 0x0010000004047890 */ /* 0x000fc8000fffe1ff */
[----:B------:R-:W-:Y:S02]  /*0dd0*/  USHF.L.U32 UR5, UR4, 0xb, URZ ;  /* 0x0000000b04057899 */ /* 0x000fe400080006ff */
[----:B------:R-:W-:Y:S01]  /*0de0*/  USHF.L.U32 UR4, UR4, 0x1, URZ ;  /* 0x0000000104047899 */ /* 0x000fe200080006ff */
[----:B------:R-:W1:Y:S03]  /*0df0*/  FENCE.VIEW.ASYNC.S ;  /* 0x00000000000073c6 */ /* 0x000e660000000000 */
[----:B-1----:R2:W1:Y:S08]  /*0e00*/  SYNCS.EXCH.64 URZ, [UR6+0x250], UR8 ;  /* 0x0002500806ff75b2 */ /* 0x0024700008000100 */
[----:B------:R2:W1:Y:S02]  /*0e10*/  SYNCS.EXCH.64 URZ, [UR6+0x258], UR4 ;  /* 0x0002580406ff75b2 */ /* 0x0004640008000100 */
[----:B--2---:R-:W-:Y:S01]  /*0e20*/  NOP ;  /* 0x0000000000007918 */ /* 0x004fe20000000000 */
.L_x_13:
[----:B------:R-:W2:Y:S01]  /*0e30*/  SHFL.IDX PT, R2, R93, RZ, 0x1f ;  /* 0x00001fff5d027589 */ /* 0x000ea200000e0000 */
[----:B------:R-:W-:Y:S01]  /*0e40*/  NOP ;  /* 0x0000000000007918 */ /* 0x000fe20000000000 */
[----:B--2---:R-:W-:-:S13]  /*0e50*/  ISETP.NE.AND P0, PT, R2, 0x5, PT ;  /* 0x000000050200780c */ /* 0x004fda0003f05270 */
[----:B------:R-:W-:Y:S05]  /*0e60*/  @P0 BRA `(.L_x_14) ;  /* 0x0000000000480947 */ /* 0x000fea0003800000 */
[----:B------:R-:W2:Y:S01]  /*0e70*/  S2UR UR5, SR_CgaCtaId ;  /* 0x00000000000579c3 */ /* 0x000ea20000008800 */
[----:B-1----:R-:W-:Y:S01]  /*0e80*/  UMOV UR4, 0x400 ;  /* 0x0000040000047882 */ /* 0x002fe20000000000 */
        /* <DEDUP_REMOVED lines=9> */
[----:B--2---:R-:W-:Y:S01]  /*0f20*/  ULEA UR4, UR5, UR4, 0x18 ;  /* 0x0000000405047291 */ /* 0x004fe2000f8ec0ff */
[----:B------:R-:W1:Y:S11]  /*0f30*/  FENCE.VIEW.ASYNC.S ;  /* 0x00000000000073c6 */ /* 0x000e760000000000 */
[----:B-1----:R2:W1:Y:S01]  /*0f40*/  SYNCS.EXCH.64 URZ, [UR4+0x260], UR8 ;  /* 0x0002600804ff75b2 */ /* 0x0024620008000100 */
[----:B------:R2:W1:Y:S01]  /*0f50*/  SYNCS.EXCH.64 URZ, [UR4+0x270], UR6 ;  /* 0x0002700604ff75b2 */ /* 0x0004620008000100 */
[----:B------:R2:W1:Y:S01]  /*0f60*/  SYNCS.EXCH.64 URZ, [UR4+0x268], UR8 ;  /* 0x0002680804ff75b2 */ /* 0x0004620008000100 */
[----:B------:R2:W1:Y:S02]  /*0f70*/  SYNCS.EXCH.64 URZ, [UR4+0x278], UR6 ;  /* 0x0002780604ff75b2 */ /* 0x0004640008000100 */
[----:B--2---:R-:W-:Y:S01]  /*0f80*/  NOP ;  /* 0x0000000000007918 */ /* 0x004fe20000000000 */
.L_x_14:
[----:B-1----:R-:W1:Y:S01]  /*0f90*/  LDCU UR4, c[0x0][0x36c] ;  /* 0x00006d80ff0477ac */ /* 0x002e620008000800 */
[----:B------:R-:W-:Y:S01]  /*0fa0*/  ISETP.NE.OR P3, PT, R0, 0x2, !P3 ;  /* 0x000000020000780c */ /* 0x000fe20005f65670 */
[----:B------:R-:W-:Y:S01]  /*0fb0*/  NOP ;  /* 0x0000000000007918 */ /* 0x000fe20000000000 */
[----:B------:R-:W-:Y:S01]  /*0fc0*/  LOP3.LUT R2, R90, 0x1f, RZ, 0xc0, !PT ;  /* 0x0000001f5a027812 */ /* 0x000fe200078ec0ff */
[----:B------:R-:W-:Y:S02]  /*0fd0*/  UISETP.NE.AND UP4, UPT, UR18, 0x2, UPT ;  /* 0x000000021200788c */ /* 0x000fe4000bf85270 */
[----:B------:R-:W-:Y:S02]  /*0fe0*/  UISETP.NE.AND UP5, UPT, UR18, URZ, UPT ;  /* 0x000000ff1200728c */ /* 0x000fe4000bfa5270 */
[----:B-1----:R-:W-:-:S09]  /*0ff0*/  UISETP.EQ.U32.AND UP6, UPT, UR4, 0x1, UPT ;  /* 0x000000010400788c */ /* 0x002fd2000bfc2070 */
[----:B------:R-:W-:Y:S05]  /*1000*/  BRA.U !UP6, `(.L_x_15) ;  /* 0x000000010e087547 */ /* 0x000fea000b800000 */
[----:B---34-:R-:W-:Y:S01]  /*1010*/  UCGABAR_ARV ;  /* 0x00000000000079c7 */ /* 0x018fe20008000000 */
[----:B------:R-:W-:Y:S05]  /*1020*/  BRA `(.L_x_16) ;  /* 0x0000000000047947 */ /* 0x000fea0003800000 */
.L_x_15:
[----:B---34-:R-:W-:Y:S01]  /*1030*/  NOP ;  /* 0x0000000000007918 */ /* 0x018fe20000000000 */
.L_x_16:
[----:B------:R-:W1:Y:S01]  /*1040*/  S2UR UR49, SR_CTAID.X ;  /* 0x00000000003179c3 */ /* 0x000e620000002500 */
[----:B------:R-:W-:-:S05]  /*1050*/  CS2R.32 R101, SR_CgaSize ;  /* 0x0000000000657805 */ /* 0x000fca0000008a00 */
[----:B------:R-:W-:-:S05]  /*1060*/  IMAD R101, R101, -0xa0, RZ ;  /* 0xffffff6065657824 */ /* 0x000fca00078e02ff */
[----:B------:R-:W-:-:S14]  /*1070*/  R2UR UR5, R101 ;  /* 0x00000000650572ca */ /* 0x000fdc00000e0000 */
[----:B------:R-:W2:Y:S01]  /*1080*/  LDCU UR5, c[0x0][UR5+0x2b0] ;  /* 0x00005600050577ac */ /* 0x000ea20008000800 */
[----:B------:R-:W-:-:S05]  /*1090*/  CS2R.32 R101, SR_CgaSize ;  /* 0x0000000000657805 */ /* 0x000fca0000008a00 */
[----:B------:R-:W-:-:S05]  /*10a0*/  IMAD R101, R101, -0xa0, RZ ;  /* 0xffffff6065657824 */ /* 0x000fca00078e02ff */
[----:B------:R-:W-:-:S14]  /*10b0*/  R2UR UR4, R101 ;  /* 0x00000000650472ca */ /* 0x000fdc00000e0000 */
[----:B------:R-:W3:Y:S01]  /*10c0*/  LDCU UR4, c[0x0][UR4+0x2b4] ;  /* 0x00005680040477ac */ /* 0x000ee20008000800 */
[----:B------:R-:W4:Y:S01]  /*10d0*/  S2UR UR21, SR_CTAID.Y ;  /* 0x00000000001579c3 */ /* 0x000f220000002600 */
[----:B------:R-:W-:-:S05]  /*10e0*/  CS2R.32 R101, SR_CgaSize ;  /* 0x0000000000657805 */ /* 0x000fca0000008a00 */
[----:B------:R-:W-:-:S05]  /*10f0*/  IMAD R101, R101, -0xa0, RZ ;  /* 0xffffff6065657824 */ /* 0x000fca00078e02ff */
[----:B------:R-:W-:-:S14]  /*1100*/  R2UR UR7, R101 ;  /* 0x00000000650772ca */ /* 0x000fdc00000e0000 */
[----:B------:R-:W3:Y:S01]  /*1110*/  LDCU UR7, c[0x0][UR7+0x2a0] ;  /* 0x00005400070777ac */ /* 0x000ee20008000800 */
[----:B------:R-:W-:-:S05]  /*1120*/  CS2R.32 R101, SR_CgaSize ;  /* 0x0000000000657805 */ /* 0x000fca0000008a00 */
[----:B------:R-:W-:-:S05]  /*1130*/  IMAD R101, R101, -0xa0, RZ ;  /* 0xffffff6065657824 */ /* 0x000fca00078e02ff */
[----:B------:R-:W-:-:S14]  /*1140*/  R2UR UR8, R101 ;  /* 0x00000000650872ca */ /* 0x000fdc00000e0000 */
[----:B------:R-:W3:Y:S01]  /*1150*/  LDCU UR8, c[0x0][UR8+0x2a4] ;  /* 0x00005480080877ac */ /* 0x000ee20008000800 */
[----:B------:R-:W3:Y:S01]  /*1160*/  S2UR UR9, SR_CgaCtaId ;  /* 0x00000000000979c3 */ /* 0x000ee20000008800 */
[----:B------:R-:W3:Y:S01]  /*1170*/  LDCU UR19, c[0x0][0xb24] ;  /* 0x00016480ff1377ac */ /* 0x000ee20008000800 */
[----:B------:R-:W3:Y:S01]  /*1180*/  LDCU UR39, c[0x0][0xb24] ;  /* 0x00016480ff2777ac */ /* 0x000ee20008000800 */
[----:B-1----:R-:W-:Y:S01]  /*1190*/  I2FP.F32.U32 R3, UR49 ;  /* 0x0000003100037c45 */ /* 0x002fe20008201000 */
[----:B------:R-:W1:Y:S04]  /*11a0*/  LDCU UR23, c[0x0][0xb30] ;  /* 0x00016600ff1777ac */ /* 0x000e680008000800 */
[----:B--2---:R-:W-:Y:S01]  /*11b0*/  FMUL R3, R3, UR5 ;  /* 0x0000000503037c20 */ /* 0x004fe20008400000 */
[----:B----4-:R-:W-:-:S05]  /*11c0*/  I2FP.F32.U32 R0, UR21 ;  /* 0x0000001500007c45 */ /* 0x010fca0008201000 */
[----:B------:R-:W2:Y:S01]  /*11d0*/  F2I.U32.TRUNC.NTZ R3, R3 ;  /* 0x0000000300037305 */ /* 0x000ea2000020f000 */
[----:B---3--:R-:W-:Y:S01]  /*11e0*/  FMUL R0, R0, UR4 ;  /* 0x0000000400007c20 */ /* 0x008fe20008400000 */
[----:B------:R-:W-:-:S06]  /*11f0*/  USHF.L.U32 UR37, UR9, 0xb, URZ ;  /* 0x0000000b09257899 */ /* 0x000fcc00080006ff */
[----:B------:R-:W3:Y:S01]  /*1200*/  F2I.U32.TRUNC.NTZ R0, R0 ;  /* 0x0000000000007305 */ /* 0x000ee2000020f000 */
[----:B------:R-:W-:Y:S01]  /*1210*/  ULOP3.LUT UR37, UR37, 0x800, URZ, 0xc0, !UPT ;  /* 0x0000080025257892 */ /* 0x000fe2000f8ec0ff */
[----:B--2---:R-:W-:Y:S02]  /*1220*/  R2UR UR4, R3 ;  /* 0x00000000030472ca */ /* 0x004fe400000e0000 */
[----:B---3--:R-:W-:Y:S02]  /*1230*/  R2UR UR6, R0 ;  /* 0x00000000000672ca */ /* 0x008fe400000e0000 */
[----:B------:R-:W-:-:S09]  /*1240*/  PRMT R0, RZ, 0x7610, R0 ;  /* 0x00007610ff007816 */ /* 0x000fd20000000000 */
[----:B------:R-:W-:-:S04]  /*1250*/  UIADD3 UR5, UPT, UPT, -UR4, URZ, URZ ;  /* 0x000000ff04057290 */ /* 0x000fc8000fffe1ff */
[----:B------:R-:W-:Y:S02]  /*1260*/  UIMAD UR5, UR7, UR5, UR49 ;  /* 0x00000005070572a4 */ /* 0x000fe4000f8e0231 */
[----:B------:R-:W-:-:S04]  /*1270*/  UIADD3 UR4, UPT, UPT, -UR6, URZ, URZ ;  /* 0x000000ff06047290 */ /* 0x000fc8000fffe1ff */
[----:B------:R-:W-:Y:S01]  /*1280*/  IMAD.U32 R101, RZ, RZ, UR5 ;  /* 0x00000005ff657e24 */ /* 0x000fe2000f8e00ff */
[----:B------:R-:W-:-:S06]  /*1290*/  UIMAD UR4, UR8, UR4, UR21 ;  /* 0x00000004080472a4 */ /* 0x000fcc000f8e0215 */
[----:B------:R-:W-:Y:S01]  /*12a0*/  IMAD.U32 R100, RZ, RZ, UR4 ;  /* 0x00000004ff647e24 */ /* 0x000fe2000f8e00ff */
[----:B-1----:R-:W-:Y:S06]  /*12b0*/  BRA.U UP5, `(.L_x_17) ;  /* 0x00000001052c7547 */ /* 0x002fec000b800000 */
[----:B------:R-:W-:Y:S02]  /*12c0*/  R2UR UR4, R100 ;  /* 0x00000000640472ca */ /* 0x000fe400000e0000 */
[----:B------:R-:W-:-:S11]  /*12d0*/  R2UR UR6, R101 ;  /* 0x00000000650672ca */ /* 0x000fd600000e0000 */
[----:B------:R-:W-:-:S04]  /*12e0*/  UISETP.NE.AND UP0, UPT, UR4, URZ, UPT ;  /* 0x000000ff0400728c */ /* 0x000fc8000bf05270 */
[----:B------:R-:W-:-:S04]  /*12f0*/  UISETP.EQ.OR UP0, UPT, UR6, URZ, !UP0 ;  /* 0x000000ff0600728c */ /* 0x000fc8000c702670 */
[----:B------:R-:W-:Y:S02]  /*1300*/  USEL UR5, URZ, 0x1, !UP0 ;  /* 0x00000001ff057887 */ /* 0x000fe4000c000000 */
[----:B------:R-:W-:-:S04]  /*1310*/  UISETP.NE.AND UP0, UPT, UR4, URZ, UPT ;  /* 0x000000ff0400728c */ /* 0x000fc8000bf05270 */
[----:B------:R-:W-:Y:S02]  /*1320*/  USEL UR4, URZ, 0x2, UP0 ;  /* 0x00000002ff047887 */ /* 0x000fe40008000000 */
[----:B------:R-:W-:-:S04]  /*1330*/  UISETP.NE.AND UP0, UPT, UR6, 0x1, UPT ;  /* 0x000000010600788c */ /* 0x000fc8000bf05270 */
[----:B------:R-:W-:-:S04]  /*1340*/  USEL UR4, UR4, 0x2, UP0 ;  /* 0x0000000204047887 */ /* 0x000fc80008000000 */
[----:B------:R-:W-:-:S06]  /*1350*/  UIADD3 UR4, UPT, UPT, UR5, UR4, URZ ;  /* 0x0000000405047290 */ /* 0x000fcc000fffe0ff */
[----:B------:R-:W-:-:S07]  /*1360*/  IMAD.U32 R0, RZ, RZ, UR4 ;  /* 0x00000004ff007e24 */ /* 0x000fce000f8e00ff */
.L_x_17:
[----:B------:R-:W1:Y:S01]  /*1370*/  S2UR UR50, SR_CTAID.Z ;  /* 0x00000000003279c3 */ /* 0x000e620000002700 */
[----:B------:R-:W-:-:S09]  /*1380*/  UISETP.GE.AND UP0, UPT, UR19, 0x1, UPT ;  /* 0x000000011300788c */ /* 0x000fd2000bf06270 */
[----:B------:R-:W-:Y:S05]  /*1390*/  BRA.U !UP0, `(.L_x_18) ;  /* 0x0000000108d47547 */ /* 0x000fea000b800000 */
[----:B------:R-:W2:Y:S01]  /*13a0*/  LDCU.128 UR12, c[0x0][0xb10] ;  /* 0x00016200ff0c77ac */ /* 0x000ea20008000c00 */
[----:B------:R-:W3:Y:S01]  /*13b0*/  LDCU UR20, c[0x0][0xb0c] ;  /* 0x00016180ff1477ac */ /* 0x000ee20008000800 */
[----:B------:R-:W4:Y:S01]  /*13c0*/  LDCU UR6, c[0x0][0x370] ;  /* 0x00006e00ff0677ac */ /* 0x000f220008000800 */
[----:B------:R-:W1:Y:S01]  /*13d0*/  LDCU UR7, c[0x0][0x374] ;  /* 0x00006e80ff0777ac */ /* 0x000e620008000800 */
[----:B------:R-:W1:Y:S01]  /*13e0*/  LDCU UR22, c[0x0][0xb20] ;  /* 0x00016400ff1677ac */ /* 0x000e620008000800 */
[----:B--2---:R-:W-:Y:S02]  /*13f0*/  UIMAD.WIDE.U32 UR4, UR49, UR12, URZ ;  /* 0x0000000c310472a5 */ /* 0x004fe4000f8e00ff */
[----:B---3--:R-:W-:Y:S01]  /*1400*/  UISETP.NE.AND UP0, UPT, UR20, 0x1, UPT ;  /* 0x000000011400788c */ /* 0x008fe2000bf05270 */
[----:B------:R-:W2:Y:S01]  /*1410*/  LDCU.64 UR8, c[0x0][0xb28] ;  /* 0x00016500ff0877ac */ /* 0x000ea20008000a00 */
[----:B----4-:R-:W-:-:S03]  /*1420*/  UIMAD.WIDE.U32 UR10, UR6, UR12, URZ ;  /* 0x0000000c060a72a5 */ /* 0x010fc6000f8e00ff */
[----:B------:R-:W-:Y:S01]  /*1430*/  UMOV UR4, UR5 ;  /* 0x0000000500047c82 */ /* 0x000fe20008000000 */
[----:B------:R-:W-:Y:S02]  /*1440*/  UISETP.NE.AND UP2, UPT, UR19, 0x1, UPT ;  /* 0x000000011300788c */ /* 0x000fe4000bf45270 */
[----:B------:R-:W-:Y:S01]  /*1450*/  USHF.R.U32.HI UR4, URZ, UR13, UR4 ;  /* 0x0000000dff047299 */ /* 0x000fe20008011604 */
[----:B------:R-:W-:Y:S01]  /*1460*/  UMOV UR10, UR11 ;  /* 0x0000000b000a7c82 */ /* 0x000fe20008000000 */
[----:B------:R-:W-:Y:S02]  /*1470*/  UIMAD.WIDE.U32 UR16, UR21, UR15, URZ ;  /* 0x0000000f151072a5 */ /* 0x000fe4000f8e00ff */
[----:B------:R-:W-:Y:S02]  /*1480*/  USEL UR5, UR49, UR4, !UP0 ;  /* 0x0000000431057287 */ /* 0x000fe4000c000000 */
[----:B------:R-:W-:Y:S02]  /*1490*/  @UP0 USHF.R.U32.HI UR6, URZ, UR13, UR10 ;  /* 0x0000000dff060299 */ /* 0x000fe4000801160a */
[----:B------:R-:W-:-:S02]  /*14a0*/  UISETP.NE.AND UP0, UPT, UR14, 0x1, UPT ;  /* 0x000000010e00788c */ /* 0x000fc4000bf05270 */
[----:B-1----:R-:W-:Y:S02]  /*14b0*/  UIMAD.WIDE.U32 UR10, UR7, UR15, URZ ;  /* 0x0000000f070a72a5 */ /* 0x002fe4000f8e00ff */
[----:B--2---:R-:W-:Y:S01]  /*14c0*/  UIMAD.WIDE.U32 UR12, UR6, UR8, URZ ;  /* 0x00000008060c72a5 */ /* 0x004fe2000f8e00ff */
[----:B------:R-:W-:Y:S02]  /*14d0*/  UMOV UR4, UR17 ;  /* 0x0000001100047c82 */ /* 0x000fe40008000000 */
[----:B------:R-:W-:Y:S02]  /*14e0*/  USHF.R.U32.HI UR4, URZ, UR22, UR4 ;  /* 0x00000016ff047299 */ /* 0x000fe40008011604 */
[----:B------:R-:W-:Y:S02]  /*14f0*/  UMOV UR10, UR11 ;  /* 0x0000000b000a7c82 */ /* 0x000fe40008000000 */
[----:B------:R-:W-:Y:S01]  /*1500*/  UMOV UR12, UR13 ;  /* 0x0000000d000c7c82 */ /* 0x000fe20008000000 */
[----:B------:R-:W-:-:S02]  /*1510*/  @UP0 USHF.R.U32.HI UR7, URZ, UR22, UR10 ;  /* 0x00000016ff070299 */ /* 0x000fc4000801160a */
[----:B------:R-:W-:Y:S02]  /*1520*/  USEL UR4, UR21, UR4, !UP0 ;  /* 0x0000000415047287 */ /* 0x000fe4000c000000 */
[----:B------:R-:W-:Y:S02]  /*1530*/  UIMAD.WIDE.U32 UR10, UR7, UR8, URZ ;  /* 0x00000008070a72a5 */ /* 0x000fe4000f8e00ff */
[----:B------:R-:W-:Y:S02]  /*1540*/  @UP2 USHF.R.U32.HI UR6, URZ, UR9, UR12 ;  /* 0x00000009ff062299 */ /* 0x000fe4000801160c */
[----:B------:R-:W-:-:S03]  /*1550*/  UIMAD.WIDE.U32 UR12, UR4, UR8, URZ ;  /* 0x00000008040c72a5 */ /* 0x000fc6000f8e00ff */
[----:B------:R-:W-:Y:S02]  /*1560*/  UMOV UR10, UR11 ;  /* 0x0000000b000a7c82 */ /* 0x000fe40008000000 */
[----:B------:R-:W-:Y:S02]  /*1570*/  @UP2 USHF.R.U32.HI UR7, URZ, UR9, UR10 ;  /* 0x00000009ff072299 */ /* 0x000fe4000801160a */
[----:B------:R-:W-:Y:S02]  /*1580*/  UIMAD UR10, UR6, UR19, URZ ;  /* 0x00000013060a72a4 */ /* 0x000fe4000f8e02ff */
[----:B------:R-:W-:-:S04]  /*1590*/  UIMAD UR7, UR7, UR19, URZ ;  /* 0x00000013070772a4 */ /* 0x000fc8000f8e02ff */
[----:B------:R-:W-:-:S03]  /*15a0*/  UISETP.GE.AND UP0, UPT, UR4, UR7, UPT ;  /* 0x000000070400728c */ /* 0x000fc6000bf06270 */
[----:B------:R-:W-:Y:S01]  /*15b0*/  UMOV UR7, UR13 ;  /* 0x0000000d00077c82 */ /* 0x000fe20008000000 */
[----:B------:R-:W-:Y:S02]  /*15c0*/  UISETP.GE.OR UP0, UPT, UR5, UR10, UP0 ;  /* 0x0000000a0500728c */ /* 0x000fe40008706670 */
[----:B------:R-:W-:Y:S02]  /*15d0*/  UIMAD.WIDE.U32 UR10, UR5, UR8, URZ ;  /* 0x00000008050a72a5 */ /* 0x000fe4000f8e00ff */
[----:B------:R-:W-:Y:S02]  /*15e0*/  USHF.R.U32.HI UR7, URZ, UR9, UR7 ;  /* 0x00000009ff077299 */ /* 0x000fe40008011607 */
[----:B------:R-:W-:Y:S02]  /*15f0*/  UIADD3 UR10, UPT, UPT, -UR4, URZ, URZ ;  /* 0x000000ff040a7290 */ /* 0x000fe4000fffe1ff */
[----:B------:R-:W-:Y:S02]  /*1600*/  USEL UR7, UR4, UR7, !UP2 ;  /* 0x0000000704077287 */ /* 0x000fe4000d000000 */
[----:B------:R-:W-:Y:S01]  /*1610*/  UIMAD UR10, UR14, UR10, UR21 ;  /* 0x0000000a0e0a72a4 */ /* 0x000fe2000f8e0215 */
[----:B------:R-:W-:Y:S01]  /*1620*/  @!UP0 UMOV UR8, UR11 ;  /* 0x0000000b00088c82 */ /* 0x000fe20008000000 */
[----:B------:R-:W-:-:S02]  /*1630*/  UIADD3 UR11, UPT, UPT, -UR5, URZ, URZ ;  /* 0x000000ff050b7290 */ /* 0x000fc4000fffe1ff */
[----:B------:R-:W-:Y:S02]  /*1640*/  @!UP0 USHF.R.U32.HI UR8, URZ, UR9, UR8 ;  /* 0x00000009ff088299 */ /* 0x000fe40008011608 */
[----:B------:R-:W-:Y:S02]  /*1650*/  UIADD3 UR9, UPT, UPT, -UR7, URZ, URZ ;  /* 0x000000ff07097290 */ /* 0x000fe4000fffe1ff */
[----:B------:R-:W-:Y:S02]  /*1660*/  @!UP0 USEL UR8, UR5, UR8, !UP2 ;  /* 0x0000000805088287 */ /* 0x000fe4000d000000 */
[----:B------:R-:W-:Y:S02]  /*1670*/  UIMAD UR9, UR19, UR9, UR4 ;  /* 0x00000009130972a4 */ /* 0x000fe4000f8e0204 */
[----:B------:R-:W-:Y:S02]  /*1680*/  @!UP0 UIADD3 UR7, UPT, UPT, UR7, -UR8, URZ ;  /* 0x8000000807078290 */ /* 0x000fe4000fffe0ff */
[----:B------:R-:W-:-:S02]  /*1690*/  @!UP0 UIMAD UR6, UR9, UR6, UR8 ;  /* 0x00000006090682a4 */ /* 0x000fc4000f8e0208 */
[----:B------:R-:W-:Y:S02]  /*16a0*/  @!UP0 UIMAD UR4, UR7, UR19, UR5 ;  /* 0x00000013070482a4 */ /* 0x000fe4000f8e0205 */
[----:B------:R-:W-:Y:S02]  /*16b0*/  UIMAD UR49, UR20, UR11, UR49 ;  /* 0x0000000b143172a4 */ /* 0x000fe4000f8e0231 */
[----:B------:R-:W-:Y:S01]  /*16c0*/  UIMAD UR21, UR4, UR14, UR10 ;  /* 0x0000000e041572a4 */ /* 0x000fe2000f8e020a */
[----:B------:R-:W-:Y:S02]  /*16d0*/  @!UP0 UMOV UR5, UR6 ;  /* 0x0000000600058c82 */ /* 0x000fe40008000000 */
[----:B------:R-:W-:-:S12]  /*16e0*/  UIMAD UR49, UR5, UR20, UR49 ;  /* 0x00000014053172a4 */ /* 0x000fd8000f8e0231 */
.L_x_18:
[----:B------:R-:W-:-:S09]  /*16f0*/  UISETP.NE.AND UP0, UPT, UR23, 0x1, UPT ;  /* 0x000000011700788c */ /* 0x000fd2000bf05270 */
[----:B------:R-:W-:Y:S05]  /*1700*/  BRA.U UP0, `(.L_x_19) ;  /* 0x0000000100407547 */ /* 0x000fea000b800000 */
[----:B------:R-:W2:Y:S01]  /*1710*/  LDCU.128 UR8, c[0x0][0xb10] ;  /* 0x00016200ff0877ac */ /* 0x000ea20008000c00 */
[----:B------:R-:W3:Y:S01]  /*1720*/  LDCU UR12, c[0x0][0xb0c] ;  /* 0x00016180ff0c77ac */ /* 0x000ee20008000800 */
[----:B------:R-:W4:Y:S01]  /*1730*/  LDCU UR13, c[0x0][0xb20] ;  /* 0x00016400ff0d77ac */ /* 0x000f220008000800 */
[----:B--2---:R-:W-:Y:S02]  /*1740*/  UIMAD.WIDE.U32 UR4, UR49, UR8, URZ ;  /* 0x00000008310472a5 */ /* 0x004fe4000f8e00ff */
[----:B------:R-:W-:Y:S02]  /*1750*/  UIMAD.WIDE.U32 UR6, UR21, UR11, URZ ;  /* 0x0000000b150672a5 */ /* 0x000fe4000f8e00ff */
[----:B---3--:R-:W-:Y:S02]  /*1760*/  UISETP.NE.AND UP0, UPT, UR12, 0x1, UPT ;  /* 0x000000010c00788c */ /* 0x008fe4000bf05270 */
[----:B------:R-:W-:-:S03]  /*1770*/  USHF.R.U32.HI UR5, URZ, UR9, UR5 ;  /* 0x00000009ff057299 */ /* 0x000fc60008011605 */
[----:B------:R-:W-:Y:S01]  /*1780*/  UMOV UR4, UR7 ;  /* 0x0000000700047c82 */ /* 0x000fe20008000000 */
[----:B------:R-:W-:Y:S02]  /*1790*/  USEL UR5, UR49, UR5, !UP0 ;  /* 0x0000000531057287 */ /* 0x000fe4000c000000 */
[----:B------:R-:W-:Y:S02]  /*17a0*/  UISETP.NE.AND UP0, UPT, UR10, 0x1, UPT ;  /* 0x000000010a00788c */ /* 0x000fe4000bf05270 */
[----:B----4-:R-:W-:-:S04]  /*17b0*/  USHF.R.U32.HI UR4, URZ, UR13, UR4 ;  /* 0x0000000dff047299 */ /* 0x010fc80008011604 */
[----:B------:R-:W-:-:S04]  /*17c0*/  USEL UR4, UR21, UR4, !UP0 ;  /* 0x0000000415047287 */ /* 0x000fc8000c000000 */
[----:B------:R-:W-:Y:S02]  /*17d0*/  UIADD3 UR6, UPT, UPT, UR5, -UR4, URZ ;  /* 0x8000000405067290 */ /* 0x000fe4000fffe0ff */
[----:B------:R-:W-:Y:S02]  /*17e0*/  UIADD3 UR4, UPT, UPT, -UR5, UR4, URZ ;  /* 0x0000000405047290 */ /* 0x000fe4000fffe1ff */
[----:B------:R-:W-:Y:S02]  /*17f0*/  UIMAD UR21, UR6, UR10, UR21 ;  /* 0x0000000a061572a4 */ /* 0x000fe4000f8e0215 */
[----:B------:R-:W-:-:S12]  /*1800*/  UIMAD UR49, UR4, UR12, UR49 ;  /* 0x0000000c043172a4 */ /* 0x000fd8000f8e0231 */
.L_x_19:
[----:B------:R-:W-:Y:S01]  /*1810*/  UISETP.NE.AND UP0, UPT, UR18, 0x2, UPT ;  /* 0x000000021200788c */ /* 0x000fe2000bf05270 */
[----:B------:R-:W-:Y:S09]  /*1820*/  BRA.U !UP6, `(.L_x_20) ;  /* 0x000000010e0c7547 */ /* 0x000ff2000b800000 */
[----:B------:R-:W-:Y:S01]  /*1830*/  UCGABAR_WAIT ;  /* 0x0000000000007dc7 */ /* 0x000fe20008000000 */
[----:B------:R-:W-:Y:S01]  /*1840*/  CCTL.IVALL ;  /* 0x00000000ff00798f */ /* 0x000fe20002000000 */
[----:B------:R-:W-:Y:S05]  /*1850*/  BRA `(.L_x_21) ;  /* 0x0000000000047947 */ /* 0x000fea0003800000 */
.L_x_20:
[----:B------:R-:W-:Y:S06]  /*1860*/  BAR.SYNC.DEFER_BLOCKING 0x0 ;  /* 0x0000000000007b1d */ /* 0x000fec0000010000 */
.L_x_21:
[----:B------:R-:W-:Y:S05]  /*1870*/  BRA.U UP0, `(.L_x_22) ;  /* 0x0000002500e87547 */ /* 0x000fea000b800000 */
[----:B------:R-:W2:Y:S01]  /*1880*/  LDCU UR5, c[0x0][0x388] ;  /* 0x00007100ff0577ac */ /* 0x000ea20008000800 */
[----:B------:R-:W3:Y:S01]  /*1890*/  S2UR UR7, SR_CgaCtaId ;  /* 0x00000000000779c3 */ /* 0x000ee20000008800 */
[----:B------:R-:W-:Y:S01]  /*18a0*/  PLOP3.LUT P1, PT, PT, PT, UP3, 0x80, 0x8 ;  /* 0x000000000008781c */ /* 0x000fe20003f2f038 */
[----:B------:R-:W-:Y:S01]  /*18b0*/  IMAD.MOV.U32 R3, RZ, RZ, 0x1 ;  /* 0x00000001ff037424 */ /* 0x000fe200078e00ff */
[----:B------:R-:W4:Y:S01]  /*18c0*/  LDCU UR6, c[0x0][0x38c] ;  /* 0x00007180ff0677ac */ /* 0x000f220008000800 */
[----:B------:R-:W-:Y:S01]  /*18d0*/  ISETP.EQ.OR P2, PT, R2, RZ, P3 ;  /* 0x000000ff0200720c */ /* 0x000fe20001f42670 */
[----:B------:R-:W-:Y:S01]  /*18e0*/  IMAD.MOV.U32 R2, RZ, RZ, RZ ;  /* 0x000000ffff027224 */ /* 0x000fe200078e00ff */
[----:B------:R-:W-:Y:S01]  /*18f0*/  PLOP3.LUT P1, PT, P1, PT, PT, 0x8, 0x80 ;  /* 0x000000000080781c */ /* 0x000fe20000f2e170 */
[----:B------:R-:W4:Y:S01]  /*1900*/  LDCU UR51, c[0x0][0x390] ;  /* 0x00007200ff3377ac */ /* 0x000f220008000800 */
[----:B------:R-:W-:Y:S01]  /*1910*/  UMOV UR24, 0x400 ;  /* 0x0000040000187882 */ /* 0x000fe20000000000 */
[----:B------:R-:W-:-:S02]  /*1920*/  UISETP.NE.AND UP1, UPT, UR18, URZ, UPT ;  /* 0x000000ff1200728c */ /* 0x000fc4000bf25270 */
[----:B------:R-:W-:Y:S01]  /*1930*/  USEL UR32, URZ, 0x1, UP4 ;  /* 0x00000001ff207887 */ /* 0x000fe2000a000000 */
[----:B-1----:R-:W1:Y:S01]  /*1940*/  LDCU UR50, c[0x0][0x370] ;  /* 0x00006e00ff3277ac */ /* 0x002e620008000800 */
[----:B--2---:R-:W-:Y:S01]  /*1950*/  UIADD3 UR5, UPT, UPT, UR5, 0x1f, URZ ;  /* 0x0000001f05057890 */ /* 0x004fe2000fffe0ff */
[----:B------:R-:W2:Y:S03]  /*1960*/  LDCU.64 UR34, c[0x0][0x348] ;  /* 0x00006900ff2277ac */ /* 0x000ea60008000a00 */
[----:B------:R-:W-:Y:S02]  /*1970*/  USHF.R.S32.HI UR4, URZ, 0x1f, UR5 ;  /* 0x0000001fff047899 */ /* 0x000fe40008011405 */
[----:B---3--:R-:W-:Y:S02]  /*1980*/  ULEA UR24, UR7, UR24, 0x18 ;  /* 0x0000001807187291 */ /* 0x008fe4000f8ec0ff */
[----:B------:R-:W-:-:S02]  /*1990*/  ULEA.HI UR4, UR4, UR5, URZ, 0x5 ;  /* 0x0000000504047291 */ /* 0x000fc4000f8f28ff */
[----:B------:R-:W-:Y:S02]  /*19a0*/  USHF.L.U32 UR5, UR7, 0x6, URZ ;  /* 0x0000000607057899 */ /* 0x000fe400080006ff */
[----:B------:R-:W-:Y:S02]  /*19b0*/  USHF.R.S32.HI UR4, URZ, 0x5, UR4 ;  /* 0x00000005ff047899 */ /* 0x000fe40008011404 */
[----:B------:R-:W-:Y:S02]  /*19c0*/  ULOP3.LUT UR53, UR5, 0x40, URZ, 0xe2, !UPT ;  /* 0x0000004005357892 */ /* 0x000fe4000f8ee2ff */
[----:B----4-:R-:W-:Y:S01]  /*19d0*/  UIMAD UR4, UR4, UR6, URZ ;  /* 0x00000006040472a4 */ /* 0x010fe2000f8e02ff */
[----:B------:R-:W3:Y:S03]  /*19e0*/  LDCU UR48, c[0x0][0x374] ;  /* 0x00006e80ff3077ac */ /* 0x000ee60008000800 */
[----:B------:R-:W-:-:S02]  /*19f0*/  UIMAD UR51, UR4, UR51, URZ ;  /* 0x00000033043372a4 */ /* 0x000fc4000f8e02ff */
[----:B------:R-:W-:Y:S02]  /*1a00*/  USEL UR32, UR32, 0x2, UP1 ;  /* 0x0000000220207887 */ /* 0x000fe40008800000 */
[----:B------:R-:W-:Y:S02]  /*1a10*/  UISETP.NE.AND UP2, UPT, UR51, URZ, UPT ;  /* 0x000000ff3300728c */ /* 0x000fe4000bf45270 */
[----:B------:R-:W-:Y:S02]  /*1a20*/  UISETP.LT.U32.AND UP0, UPT, UR51, 0x22, UPT ;  /* 0x000000223300788c */ /* 0x000fe4000bf01070 */
[----:B------:R-:W-:Y:S02]  /*1a30*/  UIADD3 UR36, UPT, UPT, UR24, 0x15600, UR37 ;  /* 0x0001560018247890 */ /* 0x000fe4000fffe025 */
[----:B------:R-:W-:Y:S01]  /*1a40*/  USEL UR4, UR51, 0x22, UP0 ;  /* 0x0000002233047887 */ /* 0x000fe20008000000 */
[----:B------:R-:W-:Y:S01]  /*1a50*/  UMOV UR25, URZ ;  /* 0x000000ff00197c82 */ /* 0x000fe20008000000 */
[----:B------:R-:W-:-:S02]  /*1a60*/  UMOV UR30, URZ ;  /* 0x000000ff001e7c82 */ /* 0x000fc40008000000 */
[----:B------:R-:W-:Y:S02]  /*1a70*/  UIADD3 UR5, UPT, UPT, UR4, -0x1, URZ ;  /* 0xffffffff04057890 */ /* 0x000fe4000fffe0ff */
[----:B------:R-:W-:Y:S02]  /*1a80*/  @!UP2 UIADD3 UR5, UPT, UPT, UR4, URZ, URZ ;  /* 0x000000ff0405a290 */ /* 0x000fe4000fffe0ff */
[----:B------:R-:W-:Y:S02]  /*1a90*/  UIADD3 UR47, UPT, UPT, UR51, -UR4, URZ ;  /* 0x80000004332f7290 */ /* 0x000fe4000fffe0ff */
[----:B------:R-:W-:Y:S01]  /*1aa0*/  UIADD3 UR52, UPT, UPT, UR5, 0x1, URZ ;  /* 0x0000000105347890 */ /* 0x000fe2000fffe0ff */
[----:B-123--:R-:W-:-:S11]  /*1ab0*/  UMOV UR33, URZ ;  /* 0x000000ff00217c82 */ /* 0x00efd60008000000 */
.L_x_40:
[----:B------:R-:W-:Y:S01]  /*1ac0*/  ULEA UR4, UR25, UR24, 0x3 ;  /* 0x0000001819047291 */ /* 0x000fe2000f8e18ff */
[----:B------:R-:W-:Y:S01]  /*1ad0*/  SHF.L.U32 R0, R3, 0x1f, RZ ;  /* 0x0000001f03007819 */ /* 0x000fe200000006ff */
[----:B------:R-:W-:Y:S02]  /*1ae0*/  UISETP.NE.AND UP0, UPT, UR51, URZ, UPT ;  /* 0x000000ff3300728c */ /* 0x000fe4000bf05270 */
[----:B------:R-:W-:Y:S02]  /*1af0*/  ULEA UR19, UR21, UR53, 0x7 ;  /* 0x0000003515137291 */ /* 0x000fe4000f8e38ff */
[----:B------:R-:W-:Y:S01]  /*1b00*/  USHF.L.U32 UR38, UR49, 0x6, URZ ;  /* 0x0000000631267899 */ /* 0x000fe200080006ff */
[----:B------:R-:W-:Y:S02]  /*1b10*/  UMOV UR23, URZ ;  /* 0x000000ff00177c82 */ /* 0x000fe40008000000 */
[----:B------:R1:W2:Y:S01]  /*1b20*/  SYNCS.PHASECHK.TRANS64.TRYWAIT P0, [UR4+0x110], R0 ;  /* 0x00011000ff0075a7 */ /* 0x0002a20008001104 */
[----:B------:R-:W-:Y:S01]  /*1b30*/  UMOV UR21, URZ ;  /* 0x000000ff00157c82 */ /* 0x000fe20008000000 */
[----:B------:R-:W-:Y:S01]  /*1b40*/  UMOV UR20, URZ ;  /* 0x000000ff00147c82 */ /* 0x000fe20008000000 */
[----:B------:R-:W-:Y:S06]  /*1b50*/  BRA.U !UP0, `(.L_x_23) ;  /* 0x0000000508587547 */ /* 0x000fec000b800000 */
[----:B------:R-:W3:Y:S01]  /*1b60*/  LDCU.128 UR8, c[0x0][0x480] ;  /* 0x00009000ff0877ac */ /* 0x000ee20008000c00 */
[----:B------:R-:W4:Y:S01]  /*1b70*/  LDCU.64 UR12, c[0x0][0x490] ;  /* 0x00009200ff0c77ac */ /* 0x000f220008000a00 */
[----:B------:R-:W1:Y:S01]  /*1b80*/  LDCU.64 UR20, c[0x0][0x4b0] ;  /* 0x00009600ff1477ac */ /* 0x000e620008000a00 */
[----:B------:R-:W1:Y:S01]  /*1b90*/  LDCU.64 UR16, c[0x0][0x4d0] ;  /* 0x00009a00ff1077ac */ /* 0x000e620008000a00 */
[----:B------:R-:W1:Y:S01]  /*1ba0*/  LDCU UR45, c[0x0][0x390] ;  /* 0x00007200ff2d77ac */ /* 0x000e620008000800 */
[----:B---3--:R-:W-:Y:S02]  /*1bb0*/  UIMAD.WIDE.U32 UR4, UR38, UR9, URZ ;  /* 0x00000009260472a5 */ /* 0x008fe4000f8e00ff */
[----:B------:R-:W-:Y:S01]  /*1bc0*/  UISETP.NE.AND UP0, UPT, UR8, 0x1, UPT ;  /* 0x000000010800788c */ /* 0x000fe2000bf05270 */
[----:B------:R-:W3:Y:S04]  /*1bd0*/  LDCU UR46, c[0x0][0x38c] ;  /* 0x00007180ff2e77ac */ /* 0x000ee80008000800 */
[----:B------:R-:W-:Y:S01]  /*1be0*/  UMOV UR4, UR5 ;  /* 0x0000000500047c82 */ /* 0x000fe20008000000 */
[----:B------:R-:W1:Y:S01]  /*1bf0*/  LDCU.64 UR14, c[0x0][0x4b8] ;  /* 0x00009700ff0e77ac */ /* 0x000e620008000a00 */
[----:B------:R-:W-:-:S02]  /*1c00*/  USHF.R.U32.HI UR6, URZ, UR10, UR4 ;  /* 0x0000000aff067299 */ /* 0x000fc40008011604 */
[----:B------:R-:W-:Y:S02]  /*1c10*/  UIADD3 UR33, UPT, UPT, UR52, UR30, URZ ;  /* 0x0000001e34217290 */ /* 0x000fe4000fffe0ff */
[----:B------:R-:W-:Y:S02]  /*1c20*/  USEL UR6, UR38, UR6, !UP0 ;  /* 0x0000000626067287 */ /* 0x000fe4000c000000 */
[----:B------:R-:W-:Y:S02]  /*1c30*/  UISETP.NE.AND UP0, UPT, UR11, 0x1, UPT ;  /* 0x000000010b00788c */ /* 0x000fe4000bf05270 */
[----:B----4-:R-:W-:Y:S02]  /*1c40*/  UIMAD.WIDE.U32 UR4, UR6, UR12, URZ ;  /* 0x0000000c060472a5 */ /* 0x010fe4000f8e00ff */
[----:B------:R-:W-:Y:S01]  /*1c50*/  UIADD3 UR7, UPT, UPT, -UR6, URZ, URZ ;  /* 0x000000ff06077290 */ /* 0x000fe2000fffe1ff */
[----:B------:R-:W-:-:S03]  /*1c60*/  UMOV UR23, URZ ;  /* 0x000000ff00177c82 */ /* 0x000fc60008000000 */
[----:B------:R-:W-:Y:S01]  /*1c70*/  UIMAD UR7, UR8, UR7, UR38 ;  /* 0x00000007080772a4 */ /* 0x000fe2000f8e0226 */
[----:B------:R-:W-:Y:S02]  /*1c80*/  UMOV UR4, UR5 ;  /* 0x0000000500047c82 */ /* 0x000fe40008000000 */
[----:B------:R-:W-:Y:S02]  /*1c90*/  USHF.R.U32.HI UR13, URZ, UR13, UR4 ;  /* 0x0000000dff0d7299 */ /* 0x000fe40008011604 */
[----:B------:R-:W4:Y:S02]  /*1ca0*/  LDCU.64 UR4, c[0x0][0x4d8] ;  /* 0x00009b00ff0477ac */ /* 0x000f240008000a00 */
[----:B------:R-:W-:-:S04]  /*1cb0*/  USEL UR13, UR6, UR13, !UP0 ;  /* 0x0000000d060d7287 */ /* 0x000fc8000c000000 */
[----:B------:R-:W-:-:S04]  /*1cc0*/  UIADD3 UR12, UPT, UPT, -UR13, URZ, URZ ;  /* 0x000000ff0d0c7290 */ /* 0x000fc8000fffe1ff */
[----:B------:R-:W-:Y:S02]  /*1cd0*/  UIMAD UR12, UR11, UR12, UR6 ;  /* 0x0000000c0b0c72a4 */ /* 0x000fe4000f8e0206 */
[----:B-1----:R-:W-:Y:S02]  /*1ce0*/  UIMAD UR11, UR7, UR20, UR16 ;  /* 0x00000014070b72a4 */ /* 0x002fe4000f8e0210 */
[----:B------:R-:W-:Y:S01]  /*1cf0*/  UIMAD UR12, UR12, UR21, UR17 ;  /* 0x000000150c0c72a4 */ /* 0x000fe2000f8e0211 */
[----:B------:R-:W-:Y:S01]  /*1d00*/  UMOV UR6, UR25 ;  /* 0x0000001900067c82 */ /* 0x000fe20008000000 */
[----:B------:R-:W-:Y:S01]  /*1d10*/  UMOV UR20, URZ ;  /* 0x000000ff00147c82 */ /* 0x000fe20008000000 */
[----:B---3--:R-:W-:-:S09]  /*1d20*/  UMOV UR21, URZ ;  /* 0x000000ff00157c82 */ /* 0x008fd20008000000 */
.L_x_29:
[----:B------:R-:W-:Y:S01]  /*1d30*/  @!P3 MOV R4, 0x1800 ;  /* 0x000018000004b802 */ /* 0x000fe20000000f00 */
[----:B------:R-:W-:Y:S01]  /*1d40*/  ULEA UR9, UR6, UR24, 0x3 ;  /* 0x0000001806097291 */ /* 0x000fe2000f8e18ff */
[----:B-12---:R-:W-:Y:S11]  /*1d50*/  @P0 BRA `(.L_x_24) ;  /* 0x00000000000c0947 */ /* 0x006ff60003800000 */
[----:B------:R-:W-:Y:S04]  /*1d60*/  SHF.L.U32 R5, R3, 0x1f, RZ ;  /* 0x0000001f03057819 */ /* 0x000fe800000006ff */
[----:B------:R-:W1:Y:S02]  /*1d70*/  SYNCS.PHASECHK.TRANS64.TRYWAIT P0, [UR9+0x110], R5 ;  /* 0x00011005ff0075a7 */ /* 0x000e640008001109 */
[----:B-1----:R-:W-:Y:S05]  /*1d80*/  @!P0 BRA `(.L_x_25) ;  /* 0x0000007000008947 */ /* 0x002fea0003800000 */
.L_x_24:
[----:B------:R2:W-:Y:S01]  /*1d90*/  @!P3 SYNCS.ARRIVE.TRANS64 RZ, [UR9], R4 ;  /* 0x00000004ffffb9a7 */ /* 0x0005e20008000009 */
[----:B------:R-:W-:Y:S04]  /*1da0*/  ULOP3.LUT UR7, UR32, 0x2, URZ, 0xfc, !UPT ;  /* 0x0000000220077892 */ /* 0x000fe8000f8efcff */
[----:B------:R-:W-:Y:S09]  /*1db0*/  UISETP.NE.AND UP0, UPT, UR7, 0x2, UPT ;  /* 0x000000020700788c */ /* 0x000ff2000bf05270 */
[----:B------:R-:W-:Y:S05]  /*1dc0*/  BRA.U UP0, `(.L_x_26) ;  /* 0x0000000100047547 */ /* 0x000fea000b800000 */
[----:B----4-:R-:W-:Y:S05]  /*1dd0*/  BPT.TRAP 0x1 ;  /* 0x000000040000795c */ /* 0x010fea0000300000 */
.L_x_26:
[----:B------:R-:W-:Y:S04]  /*1de0*/  BSSY.RECONVERGENT B0, `(.L_x_27) ;  /* 0x0000003000007945 */ /* 0x000fe80003800200 */
[----:B------:R-:W-:Y:S05]  /*1df0*/  @P2 BRA `(.L_x_28) ;  /* 0x0000000000042947 */ /* 0x000fea0003800000 */
[----:B----4-:R-:W-:Y:S05]  /*1e00*/  BPT.TRAP 0x1 ;  /* 0x000000040000795c */ /* 0x010fea0000300000 */
.L_x_28:
[----:B----4-:R-:W-:Y:S05]  /*1e10*/  BSYNC.RECONVERGENT B0 ;  /* 0x0000000000007941 */ /* 0x010fea0003800200 */
.L_x_27:
[----:B------:R-:W-:Y:S02]  /*1e20*/  UIADD3 UR7, UPT, UPT, UR6, 0x1, URZ ;  /* 0x0000000106077890 */ /* 0x000fe4000fffe0ff */
[----:B------:R-:W-:Y:S02]  /*1e30*/  ULEA UR16, UR6, UR37, 0xc ;  /* 0x0000002506107291 */ /* 0x000fe4000f8e60ff */
[----:B------:R-:W-:Y:S02]  /*1e40*/  UISETP.NE.AND UP0, UPT, UR7, 0x22, UPT ;  /* 0x000000220700788c */ /* 0x000fe4000bf05270 */
[----:B------:R-:W-:Y:S02]  /*1e50*/  UIADD3 UR28, UP1, UPT, UR34, 0x80, URZ ;  /* 0x00000080221c7890 */ /* 0x000fe4000ff3e0ff */
[----:B------:R-:W-:Y:S02]  /*1e60*/  USEL UR8, URZ, 0x1, UP0 ;  /* 0x00000001ff087887 */ /* 0x000fe40008000000 */
[----:B------:R-:W-:Y:S02]  /*1e70*/  USEL UR25, UR7, URZ, UP0 ;  /* 0x000000ff07197287 */ /* 0x000fe40008000000 */
[----:B------:R-:W-:Y:S02]  /*1e80*/  USHF.L.U32 UR10, UR23, 0x5, URZ ;  /* 0x00000005170a7899 */ /* 0x000fe400080006ff */
[----:B------:R-:W-:Y:S01]  /*1e90*/  ULEA UR7, UR25, UR24, 0x3 ;  /* 0x0000001819077291 */ /* 0x000fe2000f8e18ff */
[----:B------:R-:W-:Y:S01]  /*1ea0*/  LOP3.LUT R3, R3, UR8, RZ, 0x3c, !PT ;  /* 0x0000000803037c12 */ /* 0x000fe2000f8e3cff */
[----:B------:R-:W-:Y:S02]  /*1eb0*/  ULEA UR8, UR6, UR24, 0xb ;  /* 0x0000001806087291 */ /* 0x000fe4000f8e58ff */
[----:B------:R-:W-:Y:S01]  /*1ec0*/  UIADD3.X UR29, UPT, UPT, URZ, UR35, URZ, UP1, !UPT ;  /* 0x00000023ff1d7290 */ /* 0x000fe20008ffe4ff */
[----:B-1----:R-:W-:Y:S01]  /*1ed0*/  SHF.L.U32 R0, R3, 0x1f, RZ ;  /* 0x0000001f03007819 */ /* 0x002fe200000006ff */
[----:B------:R-:W-:Y:S02]  /*1ee0*/  UIADD3 UR8, UPT, UPT, UR8, 0x4600, URZ ;  /* 0x0000460008087890 */ /* 0x000fe4000fffe0ff */
[----:B------:R-:W-:Y:S01]  /*1ef0*/  UIADD3 UR26, UP0, UPT, UR34, 0x180, URZ ;  /* 0x00000180221a7890 */ /* 0x000fe2000ff1e0ff */
[----:B------:R3:W1:Y:S01]  /*1f00*/  SYNCS.PHASECHK.TRANS64.TRYWAIT P0, [UR7+0x110], R0 ;  /* 0x00011000ff0075a7 */ /* 0x0006620008001107 */
[----:B------:R-:W-:Y:S02]  /*1f10*/  UIMAD UR7, UR20, UR14, UR4 ;  /* 0x0000000e140772a4 */ /* 0x000fe4000f8e0204 */
[----:B------:R-:W-:Y:S02]  /*1f20*/  UIMAD UR6, UR21, UR15, UR5 ;  /* 0x0000000f150672a4 */ /* 0x000fe4000f8e0205 */
[----:B------:R-:W-:Y:S02]  /*1f30*/  UIADD3.X UR27, UPT, UPT, URZ, UR35, URZ, UP0, !UPT ;  /* 0x00000023ff1b7290 */ /* 0x000fe400087fe4ff */
[----:B------:R-:W-:Y:S02]  /*1f40*/  UPRMT UR6, UR7, 0x40, UR6 ;  /* 0x0000004007067896 */ /* 0x000fe40008000006 */
[----:B------:R-:W-:Y:S02]  /*1f50*/  UIADD3 UR16, UPT, UPT, UR24, 0x15600, UR16 ;  /* 0x0001560018107890 */ /* 0x000fe4000fffe010 */
[----:B------:R-:W-:Y:S02]  /*1f60*/  UPRMT UR6, UR6, 0x5410, URZ ;  /* 0x0000541006067896 */ /* 0x000fe400080000ff */
[----:B------:R-:W-:Y:S02]  /*1f70*/  UIADD3 UR31, UPT, UPT, UR20, 0x1, URZ ;  /* 0x00000001141f7890 */ /* 0x000fe4000fffe0ff */
[----:B------:R-:W-:Y:S02]  /*1f80*/  UIADD3 UR22, UPT, UPT, UR21, 0x1, URZ ;  /* 0x0000000115167890 */ /* 0x000fe4000fffe0ff */
[----:B------:R-:W-:Y:S02]  /*1f90*/  UISETP.NE.AND UP2, UPT, UR31, UR46, UPT ;  /* 0x0000002e1f00728c */ /* 0x000fe4000bf45270 */
[----:B------:R-:W-:Y:S01]  /*1fa0*/  UIADD3 UR30, UPT, UPT, UR30, 0x1, URZ ;  /* 0x000000011e1e7890 */ /* 0x000fe2000fffe0ff */
[----:B------:R4:W-:Y:S01]  /*1fb0*/  UTMALDG.4D.IM2COL [UR8], [UR28], UR6 ;  /* 0x000000081c0073b4 */ /* 0x0009e20008058006 */
[----:B------:R-:W-:Y:S01]  /*1fc0*/  UIADD3 UR7, UPT, UPT, UR23, 0x1, URZ ;  /* 0x0000000117077890 */ /* 0x000fe2000fffe0ff */
[----:B------:R-:W-:Y:S01]  /*1fd0*/  UMOV UR42, 0x30000 ;  /* 0x00030000002a7882 */ /* 0x000fe20000000000 */
[----:B------:R-:W-:Y:S01]  /*1fe0*/  UMOV UR40, 0x0 ;  /* 0x0000000000287882 */ /* 0x000fe20000000000 */
[----:B------:R-:W-:Y:S01]  /*1ff0*/  UMOV UR41, 0x10000000 ;  /* 0x1000000000297882 */ /* 0x000fe20000000000 */
[----:B------:R-:W-:Y:S01]  /*2000*/  UMOV UR17, UR9 ;  /* 0x0000000900117c82 */ /* 0x000fe20008000000 */
[----:B------:R-:W-:Y:S02]  /*2010*/  UMOV UR18, UR10 ;  /* 0x0000000a00127c82 */ /* 0x000fe40008000000 */
[----:B------:R-:W-:Y:S01]  /*2020*/  @UP2 UIADD3 UR22, UPT, UPT, UR21, URZ, URZ ;  /* 0x000000ff15162290 */ /* 0x000fe2000fffe0ff */
[----:B------:R2:W-:Y:S03]  /*2030*/  UTMALDG.4D.MULTICAST [UR16], [UR26], UR42, desc[UR40] ;  /* 0x000028101a0073b4 */ /* 0x0005e6000801982a */
[----:B------:R-:W-:Y:S11]  /*2040*/  UISETP.NE.AND UP0, UPT, UR22, UR45, UPT ;  /* 0x0000002d1600728c */ /* 0x000ff6000bf05270 */
[----:B------:R-:W-:Y:S07]  /*2050*/  @UP0 UIADD3 UR7, UPT, UPT, UR23, URZ, URZ ;  /* 0x000000ff17070290 */ /* 0x000fee000fffe0ff */
[----:B------:R-:W-:Y:S01]  /*2060*/  UMOV UR23, UR7 ;  /* 0x0000000700177c82 */ /* 0x000fe20008000000 */
[----:B----4-:R-:W-:Y:S01]  /*2070*/  UMOV UR6, UR25 ;  /* 0x0000001900067c82 */ /* 0x010fe20008000000 */
[----:B--2---:R-:W-:Y:S02]  /*2080*/  USEL UR21, UR22, URZ, UP0 ;  /* 0x000000ff16157287 */ /* 0x004fe40008000000 */
[----:B------:R-:W-:Y:S02]  /*2090*/  UISETP.NE.AND UP0, UPT, UR30, UR33, UPT ;  /* 0x000000211e00728c */ /* 0x000fe4000bf05270 */
[----:B------:R-:W-:Y:S07]  /*20a0*/  USEL UR20, UR31, URZ, UP2 ;  /* 0x000000ff1f147287 */ /* 0x000fee0009000000 */
[----:B---3--:R-:W-:Y:S05]  /*20b0*/  BRA.U UP0, `(.L_x_29) ;  /* 0xfffffffd001c7547 */ /* 0x008fea000b83ffff */
.L_x_23:
[----:B------:R-:W-:Y:S01]  /*20c0*/  ULEA UR4, UR25, UR24, 0x3 ;  /* 0x0000001819047291 */ /* 0x000fe2000f8e18ff */
[----:B-1----:R-:W-:Y:S01]  /*20d0*/  SHF.L.U32 R0, R3, 0x1f, RZ ;  /* 0x0000001f03007819 */ /* 0x002fe200000006ff */
[----:B------:R-:W-:Y:S01]  /*20e0*/  @!P1 SYNCS.ARRIVE.TRANS64.A1T0 RZ, [UR24+0x248], RZ ;  /* 0x000248ffffff99a7 */ /* 0x000fe20008100018 */
[----:B------:R-:W-:-:S06]  /*20f0*/  UISETP.GE.AND UP0, UPT, UR47, 0x1, UPT ;  /* 0x000000012f00788c */ /* 0x000fcc000bf06270 */
[----:B--2---:R1:W2:Y:S03]  /*2100*/  SYNCS.PHASECHK.TRANS64.TRYWAIT P0, [UR4+0x110], R0 ;  /* 0x00011000ff0075a7 */ /* 0x0042a60008001104 */
[----:B------:R-:W-:Y:S05]  /*2110*/  BRA.U !UP0, `(.L_x_30) ;  /* 0x0000000508507547 */ /* 0x000fea000b800000 */
        /* <DEDUP_REMOVED lines=16> */
[----:B------:R-:W-:-:S03]  /*2220*/  UMOV UR31, UR47 ;  /* 0x0000002f001f7c82 */ /* 0x000fc60008000000 */
        /* <DEDUP_REMOVED lines=9> */
[----:B---3--:R-:W-:-:S11]  /*22c0*/  UMOV UR6, UR25 ;  /* 0x0000001900067c82 */ /* 0x008fd60008000000 */
.L_x_36:
[----:B------:R-:W-:Y:S01]  /*22d0*/  @!P3 MOV R4, 0x1800 ;  /* 0x000018000004b802 */ /* 0x000fe20000000f00 */
[----:B------:R-:W-:Y:S01]  /*22e0*/  ULEA UR9, UR6, UR24, 0x3 ;  /* 0x0000001806097291 */ /* 0x000fe2000f8e18ff */
[----:B-12---:R-:W-:Y:S11]  /*22f0*/  @P0 BRA `(.L_x_31) ;  /* 0x00000000000c0947 */ /* 0x006ff60003800000 */
[----:B------:R-:W-:Y:S04]  /*2300*/  SHF.L.U32 R5, R3, 0x1f, RZ ;  /* 0x0000001f03057819 */ /* 0x000fe800000006ff */
[----:B------:R-:W1:Y:S02]  /*2310*/  SYNCS.PHASECHK.TRANS64.TRYWAIT P0, [UR9+0x110], R5 ;  /* 0x00011005ff0075a7 */ /* 0x000e640008001109 */
[----:B-1----:R-:W-:Y:S05]  /*2320*/  @!P0 BRA `(.L_x_32) ;  /* 0x0000006800b08947 */ /* 0x002fea0003800000 */
.L_x_31:
[----:B------:R2:W-:Y:S01]  /*2330*/  @!P3 SYNCS.ARRIVE.TRANS64 RZ, [UR9], R4 ;  /* 0x00000004ffffb9a7 */ /* 0x0005e20008000009 */
[----:B------:R-:W-:Y:S04]  /*2340*/  ULOP3.LUT UR7, UR32, 0x2, URZ, 0xfc, !UPT ;  /* 0x0000000220077892 */ /* 0x000fe8000f8efcff */
[----:B------:R-:W-:Y:S09]  /*2350*/  UISETP.NE.AND UP0, UPT, UR7, 0x2, UPT ;  /* 0x000000020700788c */ /* 0x000ff2000bf05270 */
[----:B------:R-:W-:Y:S05]  /*2360*/  BRA.U UP0, `(.L_x_33) ;  /* 0x0000000100047547 */ /* 0x000fea000b800000 */
[----:B----4-:R-:W-:Y:S05]  /*2370*/  BPT.TRAP 0x1 ;  /* 0x000000040000795c */ /* 0x010fea0000300000 */
.L_x_33:
[----:B------:R-:W-:Y:S04]  /*2380*/  BSSY.RECONVERGENT B0, `(.L_x_34) ;  /* 0x0000003000007945 */ /* 0x000fe80003800200 */
[----:B------:R-:W-:Y:S05]  /*2390*/  @P2 BRA `(.L_x_35) ;  /* 0x0000000000042947 */ /* 0x000fea0003800000 */
[----:B----4-:R-:W-:Y:S05]  /*23a0*/  BPT.TRAP 0x1 ;  /* 0x000000040000795c */ /* 0x010fea0000300000 */
.L_x_35:
[----:B----4-:R-:W-:Y:S05]  /*23b0*/  BSYNC.RECONVERGENT B0 ;  /* 0x0000000000007941 */ /* 0x010fea0003800200 */
.L_x_34:
        /* <DEDUP_REMOVED lines=19> */
[----:B------:R-:W-:Y:S02]  /*24f0*/  UIADD3 UR30, UPT, UPT, UR20, 0x1, URZ ;  /* 0x00000001141e7890 */ /* 0x000fe4000fffe0ff */
[----:B------:R-:W-:Y:S02]  /*2500*/  UPRMT UR6, UR6, 0x5410, URZ ;  /* 0x0000541006067896 */ /* 0x000fe400080000ff */
[----:B------:R-:W-:Y:S02]  /*2510*/  UISETP.NE.AND UP2, UPT, UR30, UR45, UPT ;  /* 0x0000002d1e00728c */ /* 0x000fe4000bf45270 */
[----:B------:R-:W-:Y:S02]  /*2520*/  UIADD3 UR22, UPT, UPT, UR21, 0x1, URZ ;  /* 0x0000000115167890 */ /* 0x000fe4000fffe0ff */
[----:B------:R-:W-:Y:S01]  /*2530*/  UIADD3 UR7, UPT, UPT, UR23, 0x1, URZ ;  /* 0x0000000117077890 */ /* 0x000fe2000fffe0ff */
[----:B------:R-:W-:Y:S02]  /*2540*/  UMOV UR38, 0x30000 ;  /* 0x0003000000267882 */ /* 0x000fe40000000000 */
[----:B------:R4:W-:Y:S01]  /*2550*/  UTMALDG.4D.IM2COL [UR8], [UR28], UR6 ;  /* 0x000000081c0073b4 */ /* 0x0009e20008058006 */
[----:B------:R-:W-:Y:S01]  /*2560*/  UMOV UR40, 0x0 ;  /* 0x0000000000287882 */ /* 0x000fe20000000000 */
[----:B------:R-:W-:Y:S01]  /*2570*/  UMOV UR41, 0x10000000 ;  /* 0x1000000000297882 */ /* 0x000fe20000000000 */
[----:B------:R-:W-:Y:S01]  /*2580*/  UMOV UR17, UR9 ;  /* 0x0000000900117c82 */ /* 0x000fe20008000000 */
[----:B------:R-:W-:Y:S01]  /*2590*/  @UP2 UIADD3 UR22, UPT, UPT, UR21, URZ, URZ ;  /* 0x000000ff15162290 */ /* 0x000fe2000fffe0ff */
[----:B------:R-:W-:Y:S03]  /*25a0*/  UMOV UR18, UR10 ;  /* 0x0000000a00127c82 */ /* 0x000fe60008000000 */
[----:B------:R-:W-:Y:S01]  /*25b0*/  UISETP.NE.AND UP0, UPT, UR22, UR42, UPT ;  /* 0x0000002a1600728c */ /* 0x000fe2000bf05270 */
[----:B------:R2:W-:Y:S10]  /*25c0*/  UTMALDG.4D.MULTICAST [UR16], [UR26], UR38, desc[UR40] ;  /* 0x000028101a0073b4 */ /* 0x0005f40008019826 */
[----:B------:R-:W-:Y:S07]  /*25d0*/  @UP0 UIADD3 UR7, UPT, UPT, UR23, URZ, URZ ;  /* 0x000000ff17070290 */ /* 0x000fee000fffe0ff */
[----:B------:R-:W-:Y:S01]  /*25e0*/  UMOV UR23, UR7 ;  /* 0x0000000700177c82 */ /* 0x000fe20008000000 */
[----:B----4-:R-:W-:Y:S02]  /*25f0*/  UIADD3 UR6, UPT, UPT, UR31, -0x1, URZ ;  /* 0xffffffff1f067890 */ /* 0x010fe4000fffe0ff */
[----:B--2---:R-:W-:Y:S02]  /*2600*/  USEL UR21, UR22, URZ, UP0 ;  /* 0x000000ff16157287 */ /* 0x004fe40008000000 */
[----:B------:R-:W-:Y:S02]  /*2610*/  UISETP.GT.U32.AND UP0, UPT, UR31, 0x1, UPT ;  /* 0x000000011f00788c */ /* 0x000fe4000bf04070 */
[----:B------:R-:W-:Y:S01]  /*2620*/  USEL UR20, UR30, URZ, UP2 ;  /* 0x000000ff1e147287 */ /* 0x000fe20009000000 */
[----:B------:R-:W-:Y:S01]  /*2630*/  UMOV UR31, UR6 ;  /* 0x00000006001f7c82 */ /* 0x000fe20008000000 */
[----:B------:R-:W-:Y:S05]  /*2640*/  UMOV UR6, UR25 ;  /* 0x0000001900067c82 */ /* 0x000fea0008000000 */
[----:B---3--:R-:W-:Y:S05]  /*2650*/  BRA.U UP0, `(.L_x_36) ;  /* 0xfffffffd001c7547 */ /* 0x008fea000b83ffff */
.L_x_30:
[----:B------:R-:W-:Y:S01]  /*2660*/  SHF.L.U32 R5, R2, 0x1f, RZ ;  /* 0x0000001f02057819 */ /* 0x000fe200000006ff */
[----:B------:R-:W-:-:S03]  /*2670*/  NOP ;  /* 0x0000000000007918 */ /* 0x000fc60000000000 */
[----:B-12---:R-:W1:Y:S02]  /*2680*/  SYNCS.PHASECHK.TRANS64.TRYWAIT P0, [UR24+0x250], R5 ;  /* 0x00025005ff0075a7 */ /* 0x006e640008001118 */
[----:B-1----:R-:W-:Y:S05]  /*2690*/  @!P0 BRA `(.L_x_37) ;  /* 0x0000006400ec8947 */ /* 0x002fea0003800000 */
.L_x_139:
[----:B-1----:R-:W1:Y:S01]  /*26a0*/  LDS.128 R4, [UR24+0x290] ;  /* 0x00029018ff047984 */ /* 0x002e620008000c00 */
[----:B------:R-:W-:Y:S02]  /*26b0*/  UIADD3 UR4, UPT, UPT, UR24, 0x258, URZ ;  /* 0x0000025818047890 */ /* 0x000fe4000fffe0ff */
[----:B------:R-:W-:Y:S01]  /*26c0*/  UISETP.GE.AND UP0, UPT, UR39, 0x1, UPT ;  /* 0x000000012700788c */ /* 0x000fe2000bf06270 */
[----:B------:R-:W-:Y:S01]  /*26d0*/  @!PT LDS RZ, [RZ] ;  /* 0x00000000fffff984 */ /* 0x000fe20000000800 */
[----:B------:R-:W-:Y:S01]  /*26e0*/  @!PT LDS RZ, [RZ] ;  /* 0x00000000fffff984 */ /* 0x000fe20000000800 */
[----:B------:R-:W-:Y:S01]  /*26f0*/  @!PT LDS RZ, [RZ] ;  /* 0x00000000fffff984 */ /* 0x000fe20000000800 */
[----:B------:R-:W-:Y:S01]  /*2700*/  @!PT LDS RZ, [RZ] ;  /* 0x00000000fffff984 */ /* 0x000fe20000000800 */
[----:B------:R2:W-:Y:S06]  /*2710*/  MEMBAR.ALL.CTA ;  /* 0x0000000000007992 */ /* 0x0005ec0000008000 */
[----:B--2---:R-:W2:Y:S01]  /*2720*/  FENCE.VIEW.ASYNC.S ;  /* 0x00000000000073c6 */ /* 0x004ea20000000000 */
[----:B------:R-:W-:-:S09]  /*2730*/  UPRMT UR4, URZ, 0x654, UR4 ;  /* 0x00000654ff047896 */ /* 0x000fd20008000004 */
[----:B--2---:R-:W-:Y:S01]  /*2740*/  SYNCS.ARRIVE.TRANS64.RED.A1T0 RZ, [UR4], RZ ;  /* 0x000000ffffff79a7 */ /* 0x004fe20008100404 */
[----:B-1----:R-:W-:-:S13]  /*2750*/  LOP3.LUT P0, RZ, R6, 0x1, RZ, 0xc0, !PT ;  /* 0x0000000106ff7812 */ /* 0x002fda000780c0ff */
[----:B------:R-:W-:Y:S01]  /*2760*/  VOTEU.ANY UP1, P0 ;  /* 0x0000000000ff7886 */ /* 0x000fe20000020100 */
[----:B------:R-:W-:-:S13]  /*2770*/  PLOP3.LUT P0, PT, PT, PT, UP1, 0x80, 0x8 ;  /* 0x000000000008781c */ /* 0x000fda0003f0f018 */
[----:B------:R-:W-:Y:S02]  /*2780*/  @P0 MOV R0, R4 ;  /* 0x0000000400000202 */ /* 0x000fe40000000f00 */
[----:B------:R-:W-:Y:S02]  /*2790*/  @P0 LOP3.LUT R4, R5, 0xffff, RZ, 0xc0, !PT ;  /* 0x0000ffff05040812 */ /* 0x000fe400078ec0ff */
[----:B------:R-:W-:Y:S02]  /*27a0*/  @P0 R2UR UR6, R0 ;  /* 0x00000000000602ca */ /* 0x000fe400000e0000 */
[----:B------:R-:W-:-:S11]  /*27b0*/  @P0 R2UR UR5, R4 ;  /* 0x00000000040502ca */ /* 0x000fd600000e0000 */
[----:B------:R-:W-:Y:S02]  /*27c0*/  @UP1 UMOV UR44, UR6 ;  /* 0x00000006002c1c82 */ /* 0x000fe40008000000 */
[----:B------:R-:W-:Y:S01]  /*27d0*/  @UP1 UMOV UR43, UR5 ;  /* 0x00000005002b1c82 */ /* 0x000fe20008000000 */
[----:B------:R-:W-:Y:S05]  /*27e0*/  BRA.U !UP0, `(.L_x_38) ;  /* 0x0000000108d47547 */ /* 0x000fea000b800000 */
[----:B------:R-:W1:Y:S01]  /*27f0*/  LDCU.128 UR16, c[0x0][0xb10] ;  /* 0x00016200ff1077ac */ /* 0x000e620008000c00 */
[----:B------:R-:W2:Y:S01]  /*2800*/  LDCU UR21, c[0x0][0xb20] ;  /* 0x00016400ff1577ac */ /* 0x000ea20008000800 */
[----:B------:R-:W3:Y:S01]  /*2810*/  LDCU UR20, c[0x0][0xb0c] ;  /* 0x00016180ff1477ac */ /* 0x000ee20008000800 */
[----:B------:R-:W4:Y:S01]  /*2820*/  LDCU.64 UR8, c[0x0][0xb28] ;  /* 0x00016500ff0877ac */ /* 0x000f220008000a00 */
[----:B------:R-:W-:Y:S02]  /*2830*/  UISETP.NE.AND UP3, UPT, UR39, 0x1, UPT ;  /* 0x000000012700788c */ /* 0x000fe4000bf65270 */
[----:B-1----:R-:W-:Y:S02]  /*2840*/  UIMAD.WIDE.U32 UR4, UR48, UR19, URZ ;  /* 0x00000013300472a5 */ /* 0x002fe4000f8e00ff */
[----:B------:R-:W-:Y:S02]  /*2850*/  UIMAD.WIDE.U32 UR6, UR50, UR16, URZ ;  /* 0x00000010320672a5 */ /* 0x000fe4000f8e00ff */
[----:B------:R-:W-:-:S02]  /*2860*/  UISETP.NE.AND UP0, UPT, UR18, 0x1, UPT ;  /* 0x000000011200788c */ /* 0x000fc4000bf05270 */
[----:B------:R-:W-:Y:S01]  /*2870*/  UIMAD.WIDE.U32 UR14, UR43, UR19, URZ ;  /* 0x000000132b0e72a5 */ /* 0x000fe2000f8e00ff */
[----:B------:R-:W-:Y:S01]  /*2880*/  UMOV UR4, UR5 ;  /* 0x0000000500047c82 */ /* 0x000fe20008000000 */
[----:B---3--:R-:W-:Y:S02]  /*2890*/  UISETP.NE.AND UP2, UPT, UR20, 0x1, UPT ;  /* 0x000000011400788c */ /* 0x008fe4000bf45270 */
[----:B--2---:R-:W-:Y:S02]  /*28a0*/  USHF.R.U32.HI UR5, URZ, UR21, UR4 ;  /* 0x00000015ff057299 */ /* 0x004fe40008011604 */
[----:B------:R-:W-:Y:S01]  /*28b0*/  UIMAD.WIDE.U32 UR12, UR44, UR16, URZ ;  /* 0x000000102c0c72a5 */ /* 0x000fe2000f8e00ff */
[----:B------:R-:W-:Y:S01]  /*28c0*/  UMOV UR4, UR7 ;  /* 0x0000000700047c82 */ /* 0x000fe20008000000 */
[----:B------:R-:W-:Y:S02]  /*28d0*/  USEL UR5, UR48, UR5, !UP0 ;  /* 0x0000000530057287 */ /* 0x000fe4000c000000 */
[----:B------:R-:W-:-:S02]  /*28e0*/  USHF.R.U32.HI UR4, URZ, UR17, UR4 ;  /* 0x00000011ff047299 */ /* 0x000fc40008011604 */
[----:B----4-:R-:W-:Y:S02]  /*28f0*/  UIMAD.WIDE.U32 UR10, UR5, UR8, URZ ;  /* 0x00000008050a72a5 */ /* 0x010fe4000f8e00ff */
[----:B------:R-:W-:Y:S01]  /*2900*/  USEL UR6, UR50, UR4, !UP2 ;  /* 0x0000000432067287 */ /* 0x000fe2000d000000 */
[----:B------:R-:W-:Y:S02]  /*2910*/  UMOV UR12, UR13 ;  /* 0x0000000d000c7c82 */ /* 0x000fe40008000000 */
[----:B------:R-:W-:Y:S01]  /*2920*/  UMOV UR4, UR15 ;  /* 0x0000000f00047c82 */ /* 0x000fe20008000000 */
[----:B------:R-:W-:Y:S01]  /*2930*/  UIMAD.WIDE.U32 UR14, UR6, UR8, URZ ;  /* 0x00000008060e72a5 */ /* 0x000fe2000f8e00ff */
[----:B------:R-:W-:Y:S01]  /*2940*/  UMOV UR10, UR11 ;  /* 0x0000000b000a7c82 */ /* 0x000fe20008000000 */
[----:B------:R-:W-:Y:S02]  /*2950*/  USHF.R.U32.HI UR4, URZ, UR21, UR4 ;  /* 0x00000015ff047299 */ /* 0x000fe40008011604 */
[----:B------:R-:W-:-:S03]  /*2960*/  @UP3 USHF.R.U32.HI UR5, URZ, UR9, UR10 ;  /* 0x00000009ff053299 */ /* 0x000fc6000801160a */
[----:B------:R-:W-:Y:S01]  /*2970*/  UMOV UR14, UR15 ;  /* 0x0000000f000e7c82 */ /* 0x000fe20008000000 */
[----:B------:R-:W-:Y:S02]  /*2980*/  USHF.R.U32.HI UR17, URZ, UR17, UR12 ;  /* 0x00000011ff117299 */ /* 0x000fe4000801160c */
[----:B------:R-:W-:Y:S02]  /*2990*/  USEL UR4, UR43, UR4, !UP0 ;  /* 0x000000042b047287 */ /* 0x000fe4000c000000 */
[----:B------:R-:W-:Y:S02]  /*29a0*/  @UP3 USHF.R.U32.HI UR6, URZ, UR9, UR14 ;  /* 0x00000009ff063299 */ /* 0x000fe4000801160e */
[----:B------:R-:W-:Y:S02]  /*29b0*/  UIMAD UR7, UR39, UR5, URZ ;  /* 0x00000005270772a4 */ /* 0x000fe4000f8e02ff */
[----:B------:R-:W-:Y:S02]  /*29c0*/  USEL UR5, UR44, UR17, !UP2 ;  /* 0x000000112c057287 */ /* 0x000fe4000d000000 */
[----:B------:R-:W-:-:S02]  /*29d0*/  UIMAD UR10, UR39, UR6, URZ ;  /* 0x00000006270a72a4 */ /* 0x000fc4000f8e02ff */
[----:B------:R-:W-:Y:S02]  /*29e0*/  UISETP.GE.AND UP0, UPT, UR4, UR7, UPT ;  /* 0x000000070400728c */ /* 0x000fe4000bf06270 */
[----:B------:R-:W-:Y:S02]  /*29f0*/  UIMAD.WIDE.U32 UR12, UR4, UR8, URZ ;  /* 0x00000008040c72a5 */ /* 0x000fe4000f8e00ff */
[----:B------:R-:W-:Y:S02]  /*2a00*/  UISETP.GE.OR UP0, UPT, UR5, UR10, UP0 ;  /* 0x0000000a0500728c */ /* 0x000fe40008706670 */
[----:B------:R-:W-:Y:S02]  /*2a10*/  UIMAD.WIDE.U32 UR10, UR5, UR8, URZ ;  /* 0x00000008050a72a5 */ /* 0x000fe4000f8e00ff */
[----:B------:R-:W-:Y:S01]  /*2a20*/  UIADD3 UR12, UPT, UPT, -UR4, URZ, URZ ;  /* 0x000000ff040c7290 */ /* 0x000fe2000fffe1ff */
[----:B------:R-:W-:Y:S01]  /*2a30*/  UMOV UR8, UR13 ;  /* 0x0000000d00087c82 */ /* 0x000fe20008000000 */
[----:B------:R-:W-:-:S02]  /*2a40*/  UIADD3 UR10, UPT, UPT, -UR5, URZ, URZ ;  /* 0x000000ff050a7290 */ /* 0x000fc4000fffe1ff */
[----:B------:R-:W-:-:S03]  /*2a50*/  USHF.R.U32.HI UR8, URZ, UR9, UR8 ;  /* 0x00000009ff087299 */ /* 0x000fc60008011608 */
[----:B------:R-:W-:Y:S01]  /*2a60*/  @!UP0 UMOV UR7, UR11 ;  /* 0x0000000b00078c82 */ /* 0x000fe20008000000 */
[----:B------:R-:W-:Y:S02]  /*2a70*/  UIMAD UR12, UR18, UR12, UR43 ;  /* 0x0000000c120c72a4 */ /* 0x000fe4000f8e022b */
[----:B------:R-:W-:Y:S02]  /*2a80*/  USEL UR8, UR4, UR8, !UP3 ;  /* 0x0000000804087287 */ /* 0x000fe4000d800000 */
[----:B------:R-:W-:Y:S02]  /*2a90*/  @!UP0 USHF.R.U32.HI UR7, URZ, UR9, UR7 ;  /* 0x00000009ff078299 */ /* 0x000fe40008011607 */
[----:B------:R-:W-:Y:S02]  /*2aa0*/  UIADD3 UR9, UPT, UPT, -UR8, URZ, URZ ;  /* 0x000000ff08097290 */ /* 0x000fe4000fffe1ff */
[----:B------:R-:W-:Y:S02]  /*2ab0*/  @!UP0 USEL UR7, UR5, UR7, !UP3 ;  /* 0x0000000705078287 */ /* 0x000fe4000d800000 */
[----:B------:R-:W-:-:S02]  /*2ac0*/  UIMAD UR9, UR39, UR9, UR4 ;  /* 0x00000009270972a4 */ /* 0x000fc4000f8e0204 */
[----:B------:R-:W-:Y:S02]  /*2ad0*/  @!UP0 UIADD3 UR8, UPT, UPT, UR8, -UR7, URZ ;  /* 0x8000000708088290 */ /* 0x000fe4000fffe0ff */
[----:B------:R-:W-:Y:S02]  /*2ae0*/  @!UP0 UIMAD UR7, UR9, UR6, UR7 ;  /* 0x00000006090782a4 */ /* 0x000fe4000f8e0207 */
[----:B------:R-:W-:Y:S02]  /*2af0*/  @!UP0 UIMAD UR4, UR39, UR8, UR5 ;  /* 0x00000008270482a4 */ /* 0x000fe4000f8e0205 */
[----:B------:R-:W-:Y:S02]  /*2b00*/  UIMAD UR6, UR20, UR10, UR44 ;  /* 0x0000000a140672a4 */ /* 0x000fe4000f8e022c */
[----:B------:R-:W-:Y:S01]  /*2b10*/  UIMAD UR43, UR4, UR18, UR12 ;  /* 0x00000012042b72a4 */ /* 0x000fe2000f8e020c */
[----:B------:R-:W-:Y:S02]  /*2b20*/  @!UP0 UMOV UR5, UR7 ;  /* 0x0000000700058c82 */ /* 0x000fe40008000000 */
[----:B------:R-:W-:-:S12]  /*2b30*/  UIMAD UR44, UR5, UR20, UR6 ;  /* 0x00000014052c72a4 */ /* 0x000fd8000f8e0206 */
.L_x_38:
[----:B------:R-:W1:Y:S02]  /*2b40*/  LDCU UR4, c[0x0][0xb30] ;  /* 0x00016600ff0477ac */ /* 0x000e640008000800 */
[----:B-1----:R-:W-:-:S09]  /*2b50*/  UISETP.NE.AND UP0, UPT, UR4, 0x1, UPT ;  /* 0x000000010400788c */ /* 0x002fd2000bf05270 */
[----:B------:R-:W-:Y:S05]  /*2b60*/  BRA.U UP0, `(.L_x_39) ;  /* 0x0000000100447547 */ /* 0x000fea000b800000 */
[----:B------:R-:W1:Y:S01]  /*2b70*/  LDCU.128 UR8, c[0x0][0xb10] ;  /* 0x00016200ff0877ac */ /* 0x000e620008000c00 */
[----:B------:R-:W2:Y:S01]  /*2b80*/  LDCU UR12, c[0x0][0xb0c] ;  /* 0x00016180ff0c77ac */ /* 0x000ea20008000800 */
[----:B------:R-:W3:Y:S01]  /*2b90*/  LDCU UR13, c[0x0][0xb20] ;  /* 0x00016400ff0d77ac */ /* 0x000ee20008000800 */
[----:B-1----:R-:W-:Y:S02]  /*2ba0*/  UIMAD.WIDE.U32 UR6, UR44, UR8, URZ ;  /* 0x000000082c0672a5 */ /* 0x002fe4000f8e00ff */
[----:B------:R-:W-:Y:S02]  /*2bb0*/  UIMAD.WIDE.U32 UR4, UR43, UR11, URZ ;  /* 0x0000000b2b0472a5 */ /* 0x000fe4000f8e00ff */
[----:B--2---:R-:W-:Y:S02]  /*2bc0*/  UISETP.NE.AND UP2, UPT, UR12, 0x1, UPT ;  /* 0x000000010c00788c */ /* 0x004fe4000bf45270 */
[----:B------:R-:W-:Y:S01]  /*2bd0*/  UISETP.NE.AND UP0, UPT, UR10, 0x1, UPT ;  /* 0x000000010a00788c */ /* 0x000fe2000bf05270 */
[----:B------:R-:W-:-:S02]  /*2be0*/  UMOV UR6, UR7 ;  /* 0x0000000700067c82 */ /* 0x000fc40008000000 */
[----:B------:R-:W-:Y:S01]  /*2bf0*/  UMOV UR4, UR5 ;  /* 0x0000000500047c82 */ /* 0x000fe20008000000 */
[----:B------:R-:W-:Y:S02]  /*2c00*/  USHF.R.U32.HI UR6, URZ, UR9, UR6 ;  /* 0x00000009ff067299 */ /* 0x000fe40008011606 */
[----:B---3--:R-:W-:Y:S02]  /*2c10*/  USHF.R.U32.HI UR4, URZ, UR13, UR4 ;  /* 0x0000000dff047299 */ /* 0x008fe40008011604 */
[----:B------:R-:W-:Y:S02]  /*2c20*/  USEL UR5, UR44, UR6, !UP2 ;  /* 0x000000062c057287 */ /* 0x000fe4000d000000 */
[----:B------:R-:W-:-:S04]  /*2c30*/  USEL UR4, UR43, UR4, !UP0 ;  /* 0x000000042b047287 */ /* 0x000fc8000c000000 */
[----:B------:R-:W-:Y:S02]  /*2c40*/  UIADD3 UR6, UPT, UPT, UR5, -UR4, URZ ;  /* 0x8000000405067290 */ /* 0x000fe4000fffe0ff */
[----:B------:R-:W-:Y:S02]  /*2c50*/  UIADD3 UR4, UPT, UPT, -UR5, UR4, URZ ;  /* 0x0000000405047290 */ /* 0x000fe4000fffe1ff */
[----:B------:R-:W-:Y:S02]  /*2c60*/  UIMAD UR43, UR6, UR10, UR43 ;  /* 0x0000000a062b72a4 */ /* 0x000fe4000f8e022b */
[----:B------:R-:W-:-:S12]  /*2c70*/  UIMAD UR44, UR4, UR12, UR44 ;  /* 0x0000000c042c72a4 */ /* 0x000fd8000f8e022c */
.L_x_39:
[----:B------:R-:W-:Y:S01]  /*2c80*/  R2UR UR5, R101 ;  /* 0x00000000650572ca */ /* 0x000fe200000e0000 */
[----:B------:R-:W-:Y:S01]  /*2c90*/  UMOV UR30, UR33 ;  /* 0x00000021001e7c82 */ /* 0x000fe20008000000 */
[----:B------:R-:W-:Y:S02]  /*2ca0*/  R2UR UR4, R100 ;  /* 0x00000000640472ca */ /* 0x000fe400000e0000 */
[----:B------:R-:W-:Y:S02]  /*2cb0*/  PLOP3.LUT P1, PT, PT, PT, PT, 0x80, 0x8 ;  /* 0x000000000008781c */ /* 0x000fe40003f2f070 */
[----:B------:R-:W-:-:S07]  /*2cc0*/  LOP3.LUT R2, R2, 0x1, RZ, 0x3c, !PT ;  /* 0x0000000102027812 */ /* 0x000fce00078e3cff */
[----:B------:R-:W-:Y:S02]  /*2cd0*/  UIADD3 UR49, UPT, UPT, UR44, UR5, URZ ;  /* 0x000000052c317290 */ /* 0x000fe4000fffe0ff */
[----:B------:R-:W-:Y:S01]  /*2ce0*/  UIADD3 UR21, UPT, UPT, UR43, UR4, URZ ;  /* 0x000000042b157290 */ /* 0x000fe2000fffe0ff */
[----:B------:R-:W-:Y:S11]  /*2cf0*/  BRA.U UP1, `(.L_x_40) ;  /* 0xffffffed01707547 */ /* 0x000ff6000b83ffff */
[----:B------:R-:W-:Y:S01]  /*2d00*/  UIADD3 UR24, UPT, UPT, UR24, 0x110, URZ ;  /* 0x0000011018187890 */ /* 0x000fe2000fffe0ff */
[----:B------:R-:W-:-:S03]  /*2d10*/  SHF.L.U32 R5, R3, 0x1f, RZ ;  /* 0x0000001f03057819 */ /* 0x000fc600000006ff */
[----:B------:R-:W-:-:S09]  /*2d20*/  ULEA UR4, UR25, UR24, 0x3 ;  /* 0x0000001819047291 */ /* 0x000fd2000f8e18ff */
[----:B------:R-:W1:Y:S02]  /*2d30*/  SYNCS.PHASECHK.TRANS64.TRYWAIT P0, [UR4], R5 ;  /* 0x00000005ff0075a7 */ /* 0x000e640008001104 */
[----:B-1----:R-:W-:Y:S05]  /*2d40*/  @!P0 BRA `(.L_x_41) ;  /* 0x0000006000588947 */ /* 0x002fea0003800000 */
.L_x_141:
[----:B------:R-:W-:-:S04]  /*2d50*/  UIADD3 UR4, UPT, UPT, UR25, 0x1, URZ ;  /* 0x0000000119047890 */ /* 0x000fc8000fffe0ff */
[----:B------:R-:W-:-:S04]  /*2d60*/  UISETP.NE.AND UP0, UPT, UR4, 0x22, UPT ;  /* 0x000000220400788c */ /* 0x000fc8000bf05270 */
[----:B------:R-:W-:Y:S02]  /*2d70*/  USEL UR6, URZ, 0x1, UP0 ;  /* 0x00000001ff067887 */ /* 0x000fe40008000000 */
[----:B------:R-:W-:-:S04]  /*2d80*/  USEL UR4, UR4, URZ, UP0 ;  /* 0x000000ff04047287 */ /* 0x000fc80008000000 */
[----:B------:R-:W-:Y:S01]  /*2d90*/  ULEA UR5, UR4, UR24, 0x3 ;  /* 0x0000001804057291 */ /* 0x000fe2000f8e18ff */
[----:B------:R-:W-:-:S04]  /*2da0*/  LOP3.LUT R2, R3, UR6, RZ, 0x3c, !PT ;  /* 0x0000000603027c12 */ /* 0x000fc8000f8e3cff */
[----:B------:R-:W-:-:S04]  /*2db0*/  SHF.L.U32 R3, R2, 0x1f, RZ ;  /* 0x0000001f02037819 */ /* 0x000fc800000006ff */
[----:B------:R-:W2:Y:S02]  /*2dc0*/  SYNCS.PHASECHK.TRANS64.TRYWAIT P0, [UR5], R3 ;  /* 0x00000003ff0075a7 */ /* 0x000ea40008001105 */
[----:B--2---:R-:W-:Y:S05]  /*2dd0*/  @!P0 BRA `(.L_x_42) ;  /* 0x00000060004c8947 */ /* 0x004fea0003800000 */
.L_x_143:
[----:B------:R-:W-:-:S04]  /*2de0*/  UIADD3 UR4, UPT, UPT, UR4, 0x1, URZ ;  /* 0x0000000104047890 */ /* 0x000fc8000fffe0ff */
[----:B------:R-:W-:-:S04]  /*2df0*/  UISETP.NE.AND UP0, UPT, UR4, 0x22, UPT ;  /* 0x000000220400788c */ /* 0x000fc8000bf05270 */
[----:B------:R-:W-:Y:S02]  /*2e00*/  USEL UR6, URZ, 0x1, UP0 ;  /* 0x00000001ff067887 */ /* 0x000fe40008000000 */
[----:B------:R-:W-:-:S04]  /*2e10*/  USEL UR4, UR4, URZ, UP0 ;  /* 0x000000ff04047287 */ /* 0x000fc80008000000 */
[----:B------:R-:W-:Y:S01]  /*2e20*/  ULEA UR5, UR4, UR24, 0x3 ;  /* 0x0000001804057291 */ /* 0x000fe2000f8e18ff */
[----:B------:R-:W-:-:S04]  /*2e30*/  LOP3.LUT R2, R2, UR6, RZ, 0x3c, !PT ;  /* 0x0000000602027c12 */ /* 0x000fc8000f8e3cff */
[----:B-1----:R-:W-:-:S04]  /*2e40*/  SHF.L.U32 R3, R2, 0x1f, RZ ;  /* 0x0000001f02037819 */ /* 0x002fc800000006ff */
[----:B------:R-:W1:Y:S02]  /*2e50*/  SYNCS.PHASECHK.TRANS64.TRYWAIT P0, [UR5], R3 ;  /* 0x00000003ff0075a7 */ /* 0x000e640008001105 */
[----:B-1----:R-:W-:Y:S05]  /*2e60*/  @!P0 BRA `(.L_x_43) ;  /* 0x0000006000408947 */ /* 0x002fea0003800000 */
.L_x_145:
        /* <DEDUP_REMOVED lines=9> */
.L_x_147:
        /* <DEDUP_REMOVED lines=9> */
.L_x_149:
        /* <DEDUP_REMOVED lines=9> */
.L_x_151:
        /* <DEDUP_REMOVED lines=9> */
.L_x_153:
        /* <DEDUP_REMOVED lines=9> */
.L_x_155:
        /* <DEDUP_REMOVED lines=9> */
.L_x_157:
        /* <DEDUP_REMOVED lines=9> */
.L_x_159:
        /* <DEDUP_REMOVED lines=9> */
.L_x_161:
        /* <DEDUP_REMOVED lines=9> */
.L_x_163:
        /* <DEDUP_REMOVED lines=9> */
.L_x_165:
        /* <DEDUP_REMOVED lines=9> */
.L_x_167:
        /* <DEDUP_REMOVED lines=9> */
.L_x_169:
        /* <DEDUP_REMOVED lines=9> */
.L_x_171:
        /* <DEDUP_REMOVED lines=9> */
.L_x_173:
        /* <DEDUP_REMOVED lines=9> */
.L_x_175:
        /* <DEDUP_REMOVED lines=9> */
.L_x_177:
        /* <DEDUP_REMOVED lines=9> */
.L_x_179:
        /* <DEDUP_REMOVED lines=9> */
.L_x_181:
        /* <DEDUP_REMOVED lines=9> */
.L_x_183:
        /* <DEDUP_REMOVED lines=9> */
.L_x_185:
        /* <DEDUP_REMOVED lines=9> */
.L_x_187:
        /* <DEDUP_REMOVED lines=9> */
.L_x_189:
        /* <DEDUP_REMOVED lines=9> */
.L_x_191:
        /* <DEDUP_REMOVED lines=9> */
.L_x_193:
        /* <DEDUP_REMOVED lines=9> */
.L_x_195:
        /* <DEDUP_REMOVED lines=9> */
.L_x_197:
        /* <DEDUP_REMOVED lines=9> */
.L_x_199:
        /* <DEDUP_REMOVED lines=9> */
.L_x_201:
        /* <DEDUP_REMOVED lines=9> */
.L_x_203:
        /* <DEDUP_REMOVED lines=9> */
.L_x_205:
[----:B------:R-:W-:-:S04]  /*3f50*/  UIADD3 UR4, UPT, UPT, UR4, 0x1, URZ ;  /* 0x0000000104047890 */ /* 0x000fc8000fffe0ff */
[----:B------:R-:W-:-:S04]  /*3f60*/  UISETP.NE.AND UP0, UPT, UR4, 0x22, UPT ;  /* 0x000000220400788c */ /* 0x000fc8000bf05270 */
[----:B------:R-:W-:Y:S02]  /*3f70*/  USEL UR5, URZ, 0x1, UP0 ;  /* 0x00000001ff057887 */ /* 0x000fe40008000000 */
[----:B------:R-:W-:-:S04]  /*3f80*/  USEL UR4, UR4, URZ, UP0 ;  /* 0x000000ff04047287 */ /* 0x000fc80008000000 */
[----:B------:R-:W-:Y:S01]  /*3f90*/  ULEA UR4, UR4, UR24, 0x3 ;  /* 0x0000001804047291 */ /* 0x000fe2000f8e18ff */
[----:B-1----:R-:W-:-:S04]  /*3fa0*/  LOP3.LUT R3, R2, UR5, RZ, 0x3c, !PT ;  /* 0x0000000502037c12 */ /* 0x002fc8000f8e3cff */
[----:B------:R-:W-:Y:S01]  /*3fb0*/  SHF.L.U32 R3, R3, 0x1f, RZ ;  /* 0x0000001f03037819 */ /* 0x000fe200000006ff */
[----:B------:R-:W-:-:S07]  /*3fc0*/  IMAD.U32 R0, RZ, RZ, UR4 ;  /* 0x00000004ff007e24 */ /* 0x000fce000f8e00ff */
.L_x_74:
[----:B-1----:R1:W2:Y:S02]  /*3fd0*/  SYNCS.PHASECHK.TRANS64.TRYWAIT P0, [R0+URZ], R3 ;  /* 0x00000003000075a7 */ /* 0x0022a400080011ff */
[----:B--2---:R-:W-:Y:S05]  /*3fe0*/  @!P0 NANOSLEEP.SYNCS 0x989680 ;  /* 0x009896800000895d */ /* 0x004fea0003900000 */
[----:B------:R-:W2:Y:S02]  /*3ff0*/  @!P0 SYNCS.PHASECHK.TRANS64 P0, [R0+URZ], R3 ;  /* 0x00000003000085a7 */ /* 0x000ea400080010ff */
[----:B--2---:R-:W-:Y:S05]  /*4000*/  @P0 EXIT ;  /* 0x000000000000094d */ /* 0x004fea0003800000 */
[----:B------:R-:W-:Y:S05]  /*4010*/  BRA `(.L_x_74) ;  /* 0xfffffffc00ec7947 */ /* 0x000fea000383ffff */
.L_x_22:
[----:B------:R-:W2:Y:S02]  /*4020*/  S2UR UR4, SR_CgaCtaId ;  /* 0x00000000000479c3 */ /* 0x000ea40000008800 */
[----:B--2---:R-:W-:-:S04]  /*4030*/  UISETP.NE.AND UP0, UPT, UR4, URZ, UPT ;  /* 0x000000ff0400728c */ /* 0x004fc8000bf05270 */
[----:B------:R-:W-:-:S09]  /*4040*/  UISETP.NE.OR UP0, UPT, UR18, 0x1, UP0 ;  /* 0x000000011200788c */ /* 0x000fd20008705670 */
[----:B------:R-:W-:Y:S05]  /*4050*/  BRA.U UP0, `(.L_x_75) ;  /* 0x0000000100b47547 */ /* 0x000fea000b800000 */
[----:B------:R-:W2:Y:S01]  /*4060*/  S2UR UR5, SR_CgaCtaId ;  /* 0x00000000000579c3 */ /* 0x000ea20000008800 */
[----:B------:R-:W-:Y:S01]  /*4070*/  UMOV UR4, 0x400 ;  /* 0x0000040000047882 */ /* 0x000fe20000000000 */
[----:B------:R-:W-:Y:S01]  /*4080*/  HFMA2 R3, -RZ, RZ, 0, 5.9604644775390625e-08 ;  /* 0x00000001ff037431 */ /* 0x000fe200000001ff */
[----:B------:R-:W-:Y:S01]  /*4090*/  ISETP.GE.U32.AND P0, PT, R2, 0x2, PT ;  /* 0x000000020200780c */ /* 0x000fe20003f06070 */
[----:B------:R-:W-:Y:S01]  /*40a0*/  IMAD.MOV.U32 R8, RZ, RZ, RZ ;  /* 0x000000ffff087224 */ /* 0x000fe200078e00ff */
[----:B--2---:R-:W-:-:S04]  /*40b0*/  ULEA UR4, UR5, UR4, 0x18 ;  /* 0x0000000405047291 */ /* 0x004fc8000f8ec0ff */
[----:B------:R-:W-:Y:S02]  /*40c0*/  UIADD3 UR5, UPT, UPT, UR4, 0x258, URZ ;  /* 0x0000025804057890 */ /* 0x000fe4000fffe0ff */
[----:B------:R-:W-:Y:S02]  /*40d0*/  UIADD3 UR8, UPT, UPT, UR4, 0x250, URZ ;  /* 0x0000025004087890 */ /* 0x000fe4000fffe0ff */
[----:B------:R-:W-:-:S12]  /*40e0*/  UPRMT UR5, URZ, 0x654, UR5 ;  /* 0x00000654ff057896 */ /* 0x000fd80008000005 */
.L_x_78:
[----:B------:R-:W-:Y:S01]  /*40f0*/  SHF.L.U32 R7, R3, 0x1f, RZ ;  /* 0x0000001f03077819 */ /* 0x000fe200000006ff */
[----:B------:R-:W-:Y:S02]  /*4100*/  IMAD.U32 R9, RZ, RZ, UR8 ;  /* 0x00000008ff097e24 */ /* 0x000fe4000f8e00ff */
[----:B------:R-:W-:Y:S01]  /*4110*/  @!P0 IMAD.MOV.U32 R5, RZ, RZ, 0x10 ;  /* 0x00000010ff058424 */ /* 0x000fe200078e00ff */
[----:B------:R-:W2:Y:S02]  /*4120*/  SYNCS.PHASECHK.TRANS64.TRYWAIT P1, [UR4+0x258], R7 ;  /* 0x00025807ff0075a7 */ /* 0x000ea40008021104 */
[----:B------:R-:W-:-:S04]  /*4130*/  PRMT R9, R2, 0x654, R9 ;  /* 0x0000065402097816 */ /* 0x000fc80000000009 */
[----:B------:R-:W-:Y:S01]  /*4140*/  SEL R0, R9, R0, !P0 ;  /* 0x0000000009007207 */ /* 0x000fe20004000000 */
[----:B--2---:R-:W-:Y:S06]  /*4150*/  @!P1 BRA `(.L_x_76) ;  /* 0x00000058006c9947 */ /* 0x004fec0003800000 */
.L_x_207:
[----:B------:R-:W-:Y:S01]  /*4160*/  UIADD3 UR6, UPT, UPT, UR4, 0x290, URZ ;  /* 0x0000029004067890 */ /* 0x000fe2000fffe0ff */
[----:B------:R3:W-:Y:S01]  /*4170*/  @!P0 SYNCS.ARRIVE.TRANS64.RED RZ, [R0+URZ], R5 ;  /* 0x0000000500ff89a7 */ /* 0x0007e200080004ff */
[----:B------:R-:W-:Y:S01]  /*4180*/  UIADD3 UR7, UPT, UPT, UR4, 0x250, URZ ;  /* 0x0000025004077890 */ /* 0x000fe2000fffe0ff */
[----:B------:R-:W-:-:S08]  /*4190*/  LOP3.LUT R3, R3, 0x1, RZ, 0x3c, !PT ;  /* 0x0000000103037812 */ /* 0x000fd000078e3cff */
[----:B------:R-:W-:Y:S06]  /*41a0*/  UGETNEXTWORKID.BROADCAST [UR6], [UR7] ;  /* 0x00000000060073ca */ /* 0x000fec0008000100 */
[----:B---3--:R-:W-:-:S04]  /*41b0*/  SHF.L.U32 R5, R8, 0x1f, RZ ;  /* 0x0000001f08057819 */ /* 0x008fc800000006ff */
[----:B------:R-:W3:Y:S02]  /*41c0*/  SYNCS.PHASECHK.TRANS64.TRYWAIT P1, [UR4+0x250], R5 ;  /* 0x00025005ff0075a7 */ /* 0x000ee40008021104 */
[----:B---3--:R-:W-:Y:S05]  /*41d0*/  @!P1 BRA `(.L_x_77) ;  /* 0x0000005800649947 */ /* 0x008fea0003800000 */
.L_x_209:
[----:B--2---:R-:W2:Y:S01]  /*41e0*/  LDS.128 R4, [UR4+0x290] ;  /* 0x00029004ff047984 */ /* 0x004ea20008000c00 */
[----:B------:R-:W-:Y:S01]  /*41f0*/  LOP3.LUT R8, R8, 0x1, RZ, 0x3c, !PT ;  /* 0x0000000108087812 */ /* 0x000fe200078e3cff */
[----:B------:R-:W-:Y:S01]  /*4200*/  @!PT LDS RZ, [RZ] ;  /* 0x00000000fffff984 */ /* 0x000fe20000000800 */
[----:B------:R-:W-:Y:S01]  /*4210*/  @!PT LDS RZ, [RZ] ;  /* 0x00000000fffff984 */ /* 0x000fe20000000800 */
[----:B------:R-:W-:Y:S01]  /*4220*/  @!PT LDS RZ, [RZ] ;  /* 0x00000000fffff984 */ /* 0x000fe20000000800 */
[----:B------:R-:W-:Y:S01]  /*4230*/  @!PT LDS RZ, [RZ] ;  /* 0x00000000fffff984 */ /* 0x000fe20000000800 */
[----:B------:R3:W-:Y:S06]  /*4240*/  MEMBAR.ALL.CTA ;  /* 0x0000000000007992 */ /* 0x0007ec0000008000 */
[----:B---3--:R-:W3:Y:S02]  /*4250*/  FENCE.VIEW.ASYNC.S ;  /* 0x00000000000073c6 */ /* 0x008ee40000000000 */
[----:B---3--:R-:W-:Y:S01]  /*4260*/  SYNCS.ARRIVE.TRANS64.RED.A1T0 RZ, [UR5], RZ ;  /* 0x000000ffffff79a7 */ /* 0x008fe20008100405 */
[----:B--2---:R-:W-:-:S13]  /*4270*/  LOP3.LUT P1, RZ, R6, 0x1, RZ, 0xc0, !PT ;  /* 0x0000000106ff7812 */ /* 0x004fda000782c0ff */
[----:B------:R-:W-:Y:S05]  /*4280*/  @P1 BRA `(.L_x_78) ;  /* 0xfffffffc00981947 */ /* 0x000fea000383ffff */
[----:B------:R-:W-:-:S04]  /*4290*/  SHF.L.U32 R0, R3, 0x1f, RZ ;  /* 0x0000001f03007819 */ /* 0x000fc800000006ff */
[----:B------:R-:W2:Y:S02]  /*42a0*/  SYNCS.PHASECHK.TRANS64 P0, [UR4+0x258], R0 ;  /* 0x00025800ff0075a7 */ /* 0x000ea40008001004 */
[----:B-12---:R-:W-:Y:S05]  /*42b0*/  @P0 EXIT ;  /* 0x000000000000094d */ /* 0x006fea0003800000 */
[----:B------:R-:W-:-:S07]  /*42c0*/  MOV R0, UR4 ;  /* 0x0000000400007c02 */ /* 0x000fce0008000f00 */
.L_x_79:
[----:B-1----:R-:W-:-:S04]  /*42d0*/  SHF.L.U32 R5, R3, 0x1f, RZ ;  /* 0x0000001f03057819 */ /* 0x002fc800000006ff */
[----:B------:R1:W2:Y:S03]  /*42e0*/  SYNCS.PHASECHK.TRANS64.TRYWAIT P0, [R0+URZ+0x258], R5 ;  /* 0x00025805000075a7 */ /* 0x0002a600080011ff */
[----:B--2---:R-:W-:Y:S05]  /*42f0*/  @!P0 NANOSLEEP.SYNCS 0x989680 ;  /* 0x009896800000895d */ /* 0x004fea0003900000 */
[----:B------:R-:W2:Y:S02]  /*4300*/  @!P0 SYNCS.PHASECHK.TRANS64 P0, [R0+URZ+0x258], R5 ;  /* 0x00025805000085a7 */ /* 0x000ea400080010ff */
[----:B--2---:R-:W-:Y:S05]  /*4310*/  @P0 EXIT ;  /* 0x000000000000094d */ /* 0x004fea0003800000 */
[----:B------:R-:W-:Y:S05]  /*4320*/  BRA `(.L_x_79) ;  /* 0xfffffffc00e87947 */ /* 0x000fea000383ffff */
.L_x_75:
[----:B------:R-:W-:Y:S05]  /*4330*/  BRA.U UP5, `(.L_x_80) ;  /* 0x0000000d05247547 */ /* 0x000fea000b800000 */
[----:B------:R-:W2:Y:S01]  /*4340*/  S2UR UR7, SR_CgaCtaId ;  /* 0x00000000000779c3 */ /* 0x000ea20000008800 */
[----:B------:R-:W-:Y:S01]  /*4350*/  UMOV UR4, 0x40 ;  /* 0x0000004000047882 */ /* 0x000fe20000000000 */
[----:B------:R-:W-:Y:S01]  /*4360*/  NOP ;  /* 0x0000000000007918 */ /* 0x000fe20000000000 */
[----:B------:R-:W-:Y:S01]  /*4370*/  UMOV UR6, 0x400 ;  /* 0x0000040000067882 */ /* 0x000fe20000000000 */
[----:B--2---:R-:W-:Y:S02]  /*4380*/  ULEA UR5, UR7, UR4, 0x18 ;  /* 0x0000000407057291 */ /* 0x004fe4000f8ec0ff */
[----:B------:R-:W-:-:S07]  /*4390*/  ULEA UR6, UR7, UR6, 0x18 ;  /* 0x0000000607067291 */ /* 0x000fce000f8ec0ff */
[----:B------:R-:W2:Y:S02]  /*43a0*/  LDS.U8 R2, [UR5+0x1c] ;  /* 0x00001c05ff027984 */ /* 0x000ea40008000000 */
[----:B--2---:R-:W-:-:S13]  /*43b0*/  ISETP.NE.AND P0, PT, R2, RZ, PT ;  /* 0x000000ff0200720c */ /* 0x004fda0003f05270 */
[----:B------:R-:W-:Y:S05]  /*43c0*/  @P0 BRA `(.L_x_81) ;  /* 0x0000000000580947 */ /* 0x000fea0003800000 */
[----:B------:R-:W-:-:S13]  /*43d0*/  ELECT P0, URZ, PT ;  /* 0x0000000000ff782f */ /* 0x000fda0003800000 */
[----:B------:R-:W-:Y:S05]  /*43e0*/  @!P0 BRA `(.L_x_82) ;  /* 0x0000000000608947 */ /* 0x000fea0003800000 */
[----:B------:R-:W-:Y:S01]  /*43f0*/  UMOV UR4, 0x10 ;  /* 0x0000001000047882 */ /* 0x000fe20000000000 */
[----:B------:R-:W-:Y:S01]  /*4400*/  HFMA2 R2, -RZ, RZ, 0, 5.9604644775390625e-08 ;  /* 0x00000001ff027431 */ /* 0x000fe200000001ff */
[----:B------:R-:W-:-:S03]  /*4410*/  MOV R3, 0xffff ;  /* 0x0000ffff00037802 */ /* 0x000fc60000000f00 */
[----:B------:R-:W-:Y:S04]  /*4420*/  DEPBAR.LE SB2, 0x36 ;  /* 0x0000ad800000791a */ /* 0x000fe80000000000 */
[----:B------:R-:W2:Y:S02]  /*4430*/  UTCATOMSWS.FIND_AND_SET.ALIGN UP0, UR4, UR4 ;  /* 0x00000004000475e3 */ /* 0x000ea40008000800 */
[----:B--2---:R-:W-:Y:S01]  /*4440*/  MOV R4, UR4 ;  /* 0x0000000400047c02 */ /* 0x004fe20008000f00 */
[----:B------:R-:W-:Y:S06]  /*4450*/  BRA.U UP0, `(.L_x_83) ;  /* 0x0000000100187547 */ /* 0x000fec000b800000 */
.L_x_84:
[----:B------:R-:W-:Y:S05]  /*4460*/  NANOSLEEP 0x64 ;  /* 0x000000640000795d */ /* 0x000fea0003800000 */
[----:B------:R-:W-:-:S05]  /*4470*/  UMOV UR4, 0x10 ;  /* 0x0000001000047882 */ /* 0x000fca0000000000 */
[----:B------:R-:W-:Y:S04]  /*4480*/  DEPBAR.LE SB2, 0x36 ;  /* 0x0000ad800000791a */ /* 0x000fe80000000000 */
[----:B------:R-:W2:Y:S02]  /*4490*/  UTCATOMSWS.FIND_AND_SET.ALIGN UP0, UR4, UR4 ;  /* 0x00000004000475e3 */ /* 0x000ea40008000800 */
[----:B--2---:R-:W-:Y:S01]  /*44a0*/  MOV R4, UR4 ;  /* 0x0000000400047c02 */ /* 0x004fe20008000f00 */
[----:B------:R-:W-:Y:S05]  /*44b0*/  BRA.U !UP0, `(.L_x_84) ;  /* 0xfffffffd08e87547 */ /* 0x000fea000b83ffff */
.L_x_83:
[-C--:B------:R-:W-:Y:S02]  /*44c0*/  SHF.L.U32 R3, R3, R4.reuse, RZ ;  /* 0x0000000403037219 */ /* 0x080fe400000006ff */
[----:B------:R-:W-:Y:S01]  /*44d0*/  SHF.L.U32 R2, R2, R4, RZ ;  /* 0x0000000402027219 */ /* 0x000fe200000006ff */
[----:B------:R-:W-:Y:S02]  /*44e0*/  IMAD.SHL.U32 R4, R4, 0x20, RZ ;  /* 0x0000002004047824 */ /* 0x000fe400078e00ff */
[----:B------:R2:W-:Y:S04]  /*44f0*/  ATOMS.OR RZ, [UR5+0x14], R3 ;  /* 0x00001403ffff798c */ /* 0x0005e8000b000005 */
[----:B------:R2:W-:Y:S04]  /*4500*/  ATOMS.OR RZ, [UR5+0x18], R2 ;  /* 0x00001802ffff798c */ /* 0x0005e8000b000005 */
[----:B------:R2:W-:Y:S01]  /*4510*/  STS [UR6+0x2a0], R4 ;  /* 0x0002a004ff007988 */ /* 0x0005e20008000806 */
[----:B------:R-:W-:Y:S05]  /*4520*/  BRA `(.L_x_82) ;  /* 0x0000000000107947 */ /* 0x000fea0003800000 */
.L_x_81:
[----:B------:R-:W-:-:S05]  /*4530*/  MOV R2, 0xffffffff ;  /* 0xffffffff00027802 */ /* 0x000fca0000000f00 */
[----:B------:R2:W-:Y:S02]  /*4540*/  STS [UR6+0x2a0], R2 ;  /* 0x0002a002ff007988 */ /* 0x0005e40008000806 */
[----:B--2---:R-:W-:Y:S02]  /*4550*/  MOV R2, 0x4570 ;  /* 0x0000457000027802 */ /* 0x004fe40000000f00 */
[----:B-1---5:R-:W-:Y:S05]  /*4560*/  CALL.REL.NOINC `($__internal_1_$__cuda_sm10x_tcgen05_guardrail_trap_phase_invalid_during_alloc) ;  /* 0x0000005800e87944 */ /* 0x022fea0003c00000 */
.L_x_82:
[----:B------:R-:W-:Y:S05]  /*4570*/  WARPSYNC.ALL ;  /* 0x0000000000007948 */ /* 0x000fea0003800000 */
[----:B------:R-:W3:Y:S01]  /*4580*/  S2UR UR4, SR_CgaCtaId ;  /* 0x00000000000479c3 */ /* 0x000ee20000008800 */
[----:B------:R-:W-:Y:S01]  /*4590*/  UMOV UR14, 0x400 ;  /* 0x00000400000e7882 */ /* 0x000fe20000000000 */
[----:B------:R-:W-:-:S06]  /*45a0*/  NOP ;  /* 0x0000000000007918 */ /* 0x000fcc0000000000 */
[----:B------:R-:W-:Y:S06]  /*45b0*/  BAR.ARV 0x6, 0xa0 ;  /* 0x0182800000007b1d */ /* 0x000fec0000002000 */
[----:B------:R-:W4:Y:S01]  /*45c0*/  LDCU.64 UR6, c[0x0][0x388] ;  /* 0x00007100ff0677ac */ /* 0x000f220008000a00 */
[----:B------:R-:W-:Y:S01]  /*45d0*/  LOP3.LUT R0, R0, 0xffff, RZ, 0xc0, !PT ;  /* 0x0000ffff00007812 */ /* 0x000fe200078ec0ff */
[----:B------:R-:W-:Y:S02]  /*45e0*/  IMAD.MOV.U32 R9, RZ, RZ, 0x1 ;  /* 0x00000001ff097424 */ /* 0x000fe400078e00ff */
[----:B------:R-:W-:Y:S01]  /*45f0*/  IMAD.MOV.U32 R8, RZ, RZ, RZ ;  /* 0x000000ffff087224 */ /* 0x000fe200078e00ff */
[----:B------:R-:W-:Y:S01]  /*4600*/  R2UR UR15, R0 ;  /* 0x00000000000f72ca */ /* 0x000fe200000e0000 */
[----:B--2---:R-:W-:Y:S01]  /*4610*/  IMAD.MOV.U32 R3, RZ, RZ, RZ ;  /* 0x000000ffff037224 */ /* 0x004fe200078e00ff */
[----:B------:R-:W-:Y:S01]  /*4620*/  UMOV UR18, URZ ;  /* 0x000000ff00127c82 */ /* 0x000fe20008000000 */
[----:B------:R-:W-:Y:S01]  /*4630*/  UMOV UR13, URZ ;  /* 0x000000ff000d7c82 */ /* 0x000fe20008000000 */
[----:B------:R-:W-:Y:S01]  /*4640*/  UMOV UR20, 0x0 ;  /* 0x0000000000147882 */ /* 0x000fe20000000000 */
[----:B---3--:R-:W-:Y:S01]  /*4650*/  ULEA UR14, UR4, UR14, 0x18 ;  /* 0x0000000e040e7291 */ /* 0x008fe2000f8ec0ff */
[----:B------:R-:W-:-:S03]  /*4660*/  UMOV UR21, 0x4200010 ;  /* 0x0420001000157882 */ /* 0x000fc60000000000 */
[----:B------:R-:W-:Y:S02]  /*4670*/  UIADD3 UR23, UPT, UPT, UR14, 0x258, URZ ;  /* 0x000002580e177890 */ /* 0x000fe4000fffe0ff */
[----:B----4-:R-:W-:-:S03]  /*4680*/  UIADD3 UR4, UPT, UPT, UR6, 0x1f, URZ ;  /* 0x0000001f06047890 */ /* 0x010fc6000fffe0ff */
[----:B------:R-:W2:Y:S01]  /*4690*/  LDS R2, [UR14+0x2a0] ;  /* 0x0002a00eff027984 */ /* 0x000ea20008000800 */
[----:B------:R-:W3:Y:S01]  /*46a0*/  LDCU UR6, c[0x0][0x390] ;  /* 0x00007200ff0677ac */ /* 0x000ee20008000800 */
[----:B------:R-:W-:Y:S02]  /*46b0*/  USHF.R.S32.HI UR5, URZ, 0x1f, UR4 ;  /* 0x0000001fff057899 */ /* 0x000fe40008011404 */
[----:B------:R-:W-:Y:S02]  /*46c0*/  UPRMT UR23, URZ, 0x654, UR23 ;  /* 0x00000654ff177896 */ /* 0x000fe40008000017 */
[----:B------:R-:W-:Y:S02]  /*46d0*/  ULEA.HI UR4, UR5, UR4, URZ, 0x5 ;  /* 0x0000000405047291 */ /* 0x000fe4000f8f28ff */
[----:B------:R-:W-:Y:S02]  /*46e0*/  UIADD3 UR5, UPT, UPT, UR14, 0x4600, URZ ;  /* 0x000046000e057890 */ /* 0x000fe4000fffe0ff */
[----:B------:R-:W-:-:S02]  /*46f0*/  USHF.R.S32.HI UR4, URZ, 0x5, UR4 ;  /* 0x00000005ff047899 */ /* 0x000fc40008011404 */
[----:B------:R-:W-:Y:S02]  /*4700*/  USHF.R.U32.HI UR5, URZ, 0x4, UR5 ;  /* 0x00000004ff057899 */ /* 0x000fe40008011605 */
[----:B------:R-:W-:Y:S02]  /*4710*/  UIMAD UR7, UR4, UR7, URZ ;  /* 0x00000007040772a4 */ /* 0x000fe4000f8e02ff */
[----:B------:R-:W-:Y:S02]  /*4720*/  UIADD3 UR4, UPT, UPT, UR14, 0x15600, URZ ;  /* 0x000156000e047890 */ /* 0x000fe4000fffe0ff */
[----:B------:R-:W-:Y:S02]  /*4730*/  ULOP3.LUT UR5, UR5, 0x3fff, URZ, 0xc0, !UPT ;  /* 0x00003fff05057892 */ /* 0x000fe4000f8ec0ff */
[----:B------:R-:W-:Y:S02]  /*4740*/  USHF.R.U32.HI UR4, URZ, 0x4, UR4 ;  /* 0x00000004ff047899 */ /* 0x000fe40008011604 */
[----:B------:R-:W-:-:S02]  /*4750*/  ULOP3.LUT UR16, UR5, 0x10000, URZ, 0xfc, !UPT ;  /* 0x0001000005107892 */ /* 0x000fc4000f8efcff */
[----:B------:R-:W-:Y:S02]  /*4760*/  ULOP3.LUT UR17, UR4, 0x3fff, URZ, 0xc0, !UPT ;  /* 0x00003fff04117892 */ /* 0x000fe4000f8ec0ff */
[----:B---3--:R-:W-:Y:S02]  /*4770*/  UIMAD UR4, UR7, UR6, URZ ;  /* 0x00000006070472a4 */ /* 0x008fe4000f8e02ff */
[----:B------:R-:W-:Y:S02]  /*4780*/  ULOP3.LUT UR17, UR17, 0x10000, URZ, 0xfc, !UPT ;  /* 0x0001000011117892 */ /* 0x000fe4000f8efcff */
[----:B------:R-:W-:Y:S02]  /*4790*/  UIADD3 UR22, UPT, UPT, UR4, -0x1, URZ ;  /* 0xffffffff04167890 */ /* 0x000fe4000fffe0ff */
[----:B------:R-:W-:Y:S01]  /*47a0*/  UISETP.GE.AND UP3, UPT, UR4, 0x1, UPT ;  /* 0x000000010400788c */ /* 0x000fe2000bf66270 */
[C---:B--2---:R-:W-:Y:S01]  /*47b0*/  VIADD R5, R2.reuse, 0x80 ;  /* 0x0000008002057836 */ /* 0x044fe20000000000 */
[----:B------:R-:W-:-:S04]  /*47c0*/  LOP3.LUT R4, R2, 0xffff, RZ, 0xc0, !PT ;  /* 0x0000ffff02047812 */ /* 0x000fc800078ec0ff */
[----:B------:R-:W-:-:S05]  /*47d0*/  LOP3.LUT R5, R5, 0xffff, RZ, 0xc0, !PT ;  /* 0x0000ffff05057812 */ /* 0x000fca00078ec0ff */
[----:B------:R2:W-:Y:S02]  /*47e0*/  STL.64 [R1], R4 ;  /* 0x0000000401007387 */ /* 0x0005e40000100a00 */
.L_x_91:
[----:B--2---:R-:W-:-:S04]  /*47f0*/  SHF.L.U32 R5, R8, 0x1f, RZ ;  /* 0x0000001f08057819 */ /* 0x004fc800000006ff */
[----:B------:R-:W2:Y:S02]  /*4800*/  SYNCS.PHASECHK.TRANS64.TRYWAIT P0, [UR14+0x250], R5 ;  /* 0x00025005ff0075a7 */ /* 0x000ea4000800110e */
[----:B--23--:R-:W-:Y:S05]  /*4810*/  @!P0 BRA `(.L_x_85) ;  /* 0x0000005000ec8947 */ /* 0x00cfea0003800000 */
.L_x_211:
[----:B--2---:R-:W2:Y:S01]  /*4820*/  LDS.128 R4, [UR14+0x290] ;  /* 0x0002900eff047984 */ /* 0x004ea20008000c00 */
[----:B------:R-:W-:Y:S01]  /*4830*/  ULEA UR19, UR18, UR14, 0x3 ;  /* 0x0000000e12137291 */ /* 0x000fe2000f8e18ff */
[----:B------:R-:W-:Y:S01]  /*4840*/  SHF.L.U32 R0, R9, 0x1f, RZ ;  /* 0x0000001f09007819 */ /* 0x000fe200000006ff */
[----:B------:R-:W-:Y:S01]  /*4850*/  @!PT LDS RZ, [RZ] ;  /* 0x00000000fffff984 */ /* 0x000fe20000000800 */
[----:B------:R-:W-:Y:S01]  /*4860*/  @!PT LDS RZ, [RZ] ;  /* 0x00000000fffff984 */ /* 0x000fe20000000800 */
[----:B------:R-:W-:Y:S01]  /*4870*/  @!PT LDS RZ, [RZ] ;  /* 0x00000000fffff984 */ /* 0x000fe20000000800 */
[----:B------:R-:W-:Y:S01]  /*4880*/  @!PT LDS RZ, [RZ] ;  /* 0x00000000fffff984 */ /* 0x000fe20000000800 */
[----:B------:R3:W-:Y:S06]  /*4890*/  MEMBAR.ALL.CTA ;  /* 0x0000000000007992 */ /* 0x0007ec0000008000 */
[----:B---3--:R-:W3:Y:S02]  /*48a0*/  FENCE.VIEW.ASYNC.S ;  /* 0x00000000000073c6 */ /* 0x008ee40000000000 */
[----:B---3--:R-:W-:Y:S01]  /*48b0*/  SYNCS.ARRIVE.TRANS64.RED.A1T0 RZ, [UR23], RZ ;  /* 0x000000ffffff79a7 */ /* 0x008fe20008100417 */
[----:B------:R-:W3:Y:S01]  /*48c0*/  SYNCS.PHASECHK.TRANS64.TRYWAIT P0, [UR19+0x270], R0 ;  /* 0x00027000ff0075a7 */ /* 0x000ee20008001113 */
[----:B--2---:R-:W-:Y:S01]  /*48d0*/  LOP3.LUT P2, RZ, R6, 0x1, RZ, 0xc0, !PT ;  /* 0x0000000106ff7812 */ /* 0x004fe2000784c0ff */
[----:B---3--:R-:W-:-:S12]  /*48e0*/  @!P0 BRA `(.L_x_86) ;  /* 0x0000005000d08947 */ /* 0x008fd80003800000 */
.L_x_213:
[----:B------:R-:W-:Y:S05]  /*48f0*/  BRA.U !UP3, `(.L_x_87) ;  /* 0x000000010ba47547 */ /* 0x000fea000b800000 */
[----:B--2---:R-:W-:Y:S01]  /*4900*/  IMAD.U32 R0, RZ, RZ, UR18 ;  /* 0x00000012ff007e24 */ /* 0x004fe2000f8e00ff */
[----:B------:R-:W-:-:S04]  /*4910*/  ULEA UR4, UR13, UR14, 0x3 ;  /* 0x0000000e0d047291 */ /* 0x000fc8000f8e18ff */
[----:B------:R-:W-:Y:S02]  /*4920*/  LEA R4, R0, R1, 0x2 ;  /* 0x0000000100047211 */ /* 0x000fe400078e10ff */
[----:B------:R-:W-:-:S04]  /*4930*/  SHF.L.U32 R0, R3, 0x1f, RZ ;  /* 0x0000001f03007819 */ /* 0x000fc800000006ff */
[----:B------:R-:W5:Y:S01]  /*4940*/  LDL R4, [R4] ;  /* 0x0000000004047983 */ /* 0x000f620000100800 */
[----:B------:R2:W3:Y:S01]  /*4950*/  SYNCS.PHASECHK.TRANS64.TRYWAIT P1, [UR4], R0 ;  /* 0x00000000ff0075a7 */ /* 0x0004e20008021104 */
[----:B------:R-:W-:Y:S01]  /*4960*/  UPLOP3.LUT UP2, UPT, UPT, UPT, UPT, 0x40, 0x4 ;  /* 0x000000000004789c */ /* 0x000fe20003f4e870 */
[----:B------:R-:W-:Y:S01]  /*4970*/  UMOV UR11, UR22 ;  /* 0x00000016000b7c82 */ /* 0x000fe20008000000 */
[----:B------:R-:W-:-:S09]  /*4980*/  UMOV UR10, UR13 ;  /* 0x0000000d000a7c82 */ /* 0x000fd20008000000 */
.L_x_90:
[----:B----4-:R-:W-:Y:S01]  /*4990*/  ULEA UR5, UR10, UR14, 0x3 ;  /* 0x0000000e0a057291 */ /* 0x010fe2000f8e18ff */
[----:B--23--:R-:W-:Y:S11]  /*49a0*/  @P1 BRA `(.L_x_88) ;  /* 0x00000000000c1947 */ /* 0x00cff60003800000 */
[----:B------:R-:W-:Y:S04]  /*49b0*/  SHF.L.U32 R5, R3, 0x1f, RZ ;  /* 0x0000001f03057819 */ /* 0x000fe800000006ff */
[----:B------:R-:W3:Y:S02]  /*49c0*/  SYNCS.PHASECHK.TRANS64.TRYWAIT P0, [UR5], R5 ;  /* 0x00000005ff0075a7 */ /* 0x000ee40008001105 */
[----:B---3--:R-:W-:Y:S05]  /*49d0*/  @!P0 BRA `(.L_x_89) ;  /* 0x0000005000ac8947 */ /* 0x008fea0003800000 */
.L_x_88:
[----:B------:R-:W-:Y:S01]  /*49e0*/  UISETP.NE.AND UP0, UPT, UR11, URZ, UPT ;  /* 0x000000ff0b00728c */ /* 0x000fe2000bf05270 */
[----:B------:R-:W-:Y:S01]  /*49f0*/  PLOP3.LUT P1, PT, PT, PT, PT, 0x80, 0x8 ;  /* 0x000000000008781c */ /* 0x000fe20003f2f070 */
[----:B------:R-:W-:Y:S02]  /*4a00*/  UIADD3 UR4, UPT, UPT, UR10, 0x1, URZ ;  /* 0x000000010a047890 */ /* 0x000fe4000fffe0ff */
[----:B------:R-:W-:Y:S02]  /*4a10*/  ULEA UR8, UR10, UR17, 0x8 ;  /* 0x000000110a087291 */ /* 0x000fe4000f8e40ff */
[----:B------:R-:W-:Y:S01]  /*4a20*/  UISETP.NE.AND UP1, UPT, UR4, 0x22, UPT ;  /* 0x000000220400788c */ /* 0x000fe2000bf25270 */
[----:B------:R-:W-:Y:S01]  /*4a30*/  PLOP3.LUT P0, PT, PT, PT, UP0, 0x80, 0x8 ;  /* 0x000000000008781c */ /* 0x000fe20003f0f008 */
[----:B------:R-:W-:Y:S02]  /*4a40*/  UIADD3 UR5, UPT, UPT, UR5, 0x110, URZ ;  /* 0x0000011005057890 */ /* 0x000fe4000fffe0ff */
[----:B------:R-:W-:Y:S02]  /*4a50*/  USEL UR6, URZ, 0x1, UP1 ;  /* 0x00000001ff067887 */ /* 0x000fe40008800000 */
[----:B------:R-:W-:Y:S01]  /*4a60*/  USEL UR13, UR4, URZ, UP1 ;  /* 0x000000ff040d7287 */ /* 0x000fe20008800000 */
[----:B------:R-:W-:Y:S01]  /*4a70*/  UMOV UR9, 0xc0004010 ;  /* 0xc000401000097882 */ /* 0x000fe20000000000 */
[----:B------:R-:W-:Y:S02]  /*4a80*/  UMOV UR7, 0xc0004010 ;  /* 0xc000401000077882 */ /* 0x000fe40000000000 */
[----:B------:R-:W-:Y:S01]  /*4a90*/  @UP0 ULEA UR4, UR13, UR14, 0x3 ;  /* 0x0000000e0d040291 */ /* 0x000fe2000f8e18ff */
[----:B------:R-:W-:Y:S01]  /*4aa0*/  LOP3.LUT R3, R3, UR6, RZ, 0x3c, !PT ;  /* 0x0000000603037c12 */ /* 0x000fe2000f8e3cff */
[----:B------:R-:W-:Y:S03]  /*4ab0*/  ULEA UR6, UR10, UR16, 0x7 ;  /* 0x000000100a067291 */ /* 0x000fe6000f8e38ff */
[----:B--2---:R-:W-:Y:S01]  /*4ac0*/  @P0 SHF.L.U32 R0, R3, 0x1f, RZ ;  /* 0x0000001f03000819 */ /* 0x004fe200000006ff */
[----:B------:R-:W-:Y:S03]  /*4ad0*/  UMOV UR10, UR13 ;  /* 0x0000000d000a7c82 */ /* 0x000fe60008000000 */
[----:B------:R4:W2:Y:S01]  /*4ae0*/  @P0 SYNCS.PHASECHK.TRANS64.TRYWAIT P1, [UR4], R0 ;  /* 0x00000000ff0005a7 */ /* 0x0008a20008021104 */
[----:B------:R-:W-:Y:S11]  /*4af0*/  ELECT P0, URZ, PT ;  /* 0x0000000000ff782f */ /* 0x000ff60003800000 */
[----:B------:R-:W-:Y:S02]  /*4b00*/  @!UPT UIADD3 URZ, UPT, UPT, URZ, URZ, URZ ;  /* 0x000000fffffff290 */ /* 0x000fe4000fffe0ff */
[----:B-----5:R-:W-:Y:S01]  /*4b10*/  @P0 R2UR.BROADCAST UR12, R4 ;  /* 0x00000000040c02ca */ /* 0x020fe200008e0000 */
[----:B------:R-:W-:Y:S02]  /*4b20*/  UIADD3 UR4, UPT, UPT, UR11, 0x1, URZ ;  /* 0x000000010b047890 */ /* 0x000fe4000fffe0ff */
[----:B------:R-:W-:Y:S02]  /*4b30*/  UIADD3 UR11, UPT, UPT, UR11, -0x1, URZ ;  /* 0xffffffff0b0b7890 */ /* 0x000fe4000fffe0ff */
[----:B------:R-:W-:Y:S08]  /*4b40*/  UISETP.GT.U32.AND UP0, UPT, UR4, 0x1, UPT ;  /* 0x000000010400788c */ /* 0x000ff0000bf04070 */
[----:B------:R4:W-:Y:S01]  /*4b50*/  UTCQMMA gdesc[UR6], gdesc[UR8], tmem[UR12], tmem[UR20], idesc[UR21], UP2 ;  /* 0x00ff1408060075ea */ /* 0x0009e2000900030c */
[----:B------:R-:W-:Y:S01]  /*4b60*/  UPLOP3.LUT UP2, UPT, UPT, UPT, UPT, 0x80, 0x8 ;  /* 0x000000000008789c */ /* 0x000fe20003f4f070 */
[----:B------:R4:W-:Y:S01]  /*4b70*/  UTCBAR.MULTICAST [UR5], URZ, UR15 ;  /* 0x000000ff050073e9 */ /* 0x0009e2000800080f */
[----:B------:R-:W-:Y:S09]  /*4b80*/  BRA.U UP0, `(.L_x_90) ;  /* 0xfffffffd00807547 */ /* 0x000ff2000b83ffff */
.L_x_87:
[----:B------:R-:W-:Y:S01]  /*4b90*/  UIADD3 UR4, UPT, UPT, UR18, 0x1, URZ ;  /* 0x0000000112047890 */ /* 0x000fe2000fffe0ff */
[----:B------:R-:W-:Y:S01]  /*4ba0*/  LOP3.LUT R8, R8, 0x1, RZ, 0x3c, !PT ;  /* 0x0000000108087812 */ /* 0x000fe200078e3cff */
[----:B----4-:R-:W-:Y:S02]  /*4bb0*/  UIADD3 UR5, UPT, UPT, UR19, 0x260, URZ ;  /* 0x0000026013057890 */ /* 0x010fe4000fffe0ff */
[----:B------:R-:W-:-:S04]  /*4bc0*/  UISETP.NE.AND UP0, UPT, UR4, 0x2, UPT ;  /* 0x000000020400788c */ /* 0x000fc8000bf05270 */
[----:B------:R-:W-:Y:S02]  /*4bd0*/  USEL UR6, URZ, 0x1, UP0 ;  /* 0x00000001ff067887 */ /* 0x000fe40008000000 */
[----:B------:R-:W-:Y:S01]  /*4be0*/  USEL UR18, UR4, URZ, UP0 ;  /* 0x000000ff04127287 */ /* 0x000fe20008000000 */
[----:B------:R3:W-:Y:S03]  /*4bf0*/  UTCBAR [UR5], URZ ;  /* 0x000000ff050073e9 */ /* 0x0007e600080000ff */
[----:B------:R-:W-:Y:S01]  /*4c00*/  LOP3.LUT R9, R9, UR6, RZ, 0x3c, !PT ;  /* 0x0000000609097c12 */ /* 0x000fe2000f8e3cff */
[----:B------:R-:W-:Y:S07]  /*4c10*/  @P2 BRA `(.L_x_91) ;  /* 0xfffffff800f42947 */ /* 0x000fee000383ffff */
[----:B------:R-:W4:Y:S01]  /*4c20*/  S2UR UR6, SR_CgaCtaId ;  /* 0x00000000000679c3 */ /* 0x000f220000008800 */
[----:B------:R-:W-:Y:S01]  /*4c30*/  ELECT P0, URZ, PT ;  /* 0x0000000000ff782f */ /* 0x000fe20003800000 */
[----:B--2---:R-:W-:Y:S01]  /*4c40*/  IMAD.MOV.U32 R0, RZ, RZ, 0x1 ;  /* 0x00000001ff007424 */ /* 0x004fe200078e00ff */
[----:B------:R-:W-:Y:S01]  /*4c50*/  UIADD3 UR14, UPT, UPT, UR14, 0x270, URZ ;  /* 0x000002700e0e7890 */ /* 0x000fe2000fffe0ff */
[----:B------:R-:W-:Y:S01]  /*4c60*/  SHF.L.U32 R3, R9, 0x1f, RZ ;  /* 0x0000001f09037819 */ /* 0x000fe200000006ff */
[----:B------:R-:W-:-:S03]  /*4c70*/  UMOV UR4, 0x40 ;  /* 0x0000004000047882 */ /* 0x000fc60000000000 */
[----:B------:R-:W-:Y:S01]  /*4c80*/  UVIRTCOUNT.DEALLOC.SMPOOL 0x80 ;  /* 0x000000800000784c */ /* 0x000fe20000000000 */
[----:B----4-:R-:W-:Y:S02]  /*4c90*/  ULEA UR6, UR6, UR4, 0x18 ;  /* 0x0000000406067291 */ /* 0x010fe4000f8ec0ff */
[----:B------:R-:W-:-:S07]  /*4ca0*/  ULEA UR4, UR18, UR14, 0x3 ;  /* 0x0000000e12047291 */ /* 0x000fce000f8e18ff */
[----:B------:R2:W-:Y:S02]  /*4cb0*/  @P0 STS.U8 [UR6+0x1c], R0 ;  /* 0x00001c00ff000988 */ /* 0x0005e40008000006 */
[----:B------:R-:W4:Y:S02]  /*4cc0*/  SYNCS.PHASECHK.TRANS64.TRYWAIT P0, [UR4], R3 ;  /* 0x00000003ff0075a7 */ /* 0x000f240008001104 */
[----:B--2-4-:R-:W-:Y:S05]  /*4cd0*/  @!P0 BRA `(.L_x_92) ;  /* 0x0000005000048947 */ /* 0x014fea0003800000 */
.L_x_216:
[----:B------:R-:W-:-:S04]  /*4ce0*/  UIADD3 UR4, UPT, UPT, UR18, 0x1, URZ ;  /* 0x0000000112047890 */ /* 0x000fc8000fffe0ff */
[----:B------:R-:W-:-:S04]  /*4cf0*/  UISETP.NE.AND UP0, UPT, UR4, 0x2, UPT ;  /* 0x000000020400788c */ /* 0x000fc8000bf05270 */
[----:B---3--:R-:W-:Y:S02]  /*4d00*/  USEL UR5, URZ, 0x1, UP0 ;  /* 0x00000001ff057887 */ /* 0x008fe40008000000 */
[----:B------:R-:W-:-:S04]  /*4d10*/  USEL UR4, UR4, URZ, UP0 ;  /* 0x000000ff04047287 */ /* 0x000fc80008000000 */
[----:B------:R-:W-:Y:S01]  /*4d20*/  ULEA UR4, UR4, UR14, 0x3 ;  /* 0x0000000e04047291 */ /* 0x000fe2000f8e18ff */
[----:B--2---:R-:W-:-:S04]  /*4d30*/  LOP3.LUT R3, R9, UR5, RZ, 0x3c, !PT ;  /* 0x0000000509037c12 */ /* 0x004fc8000f8e3cff */
[----:B------:R-:W-:-:S04]  /*4d40*/  SHF.L.U32 R3, R3, 0x1f, RZ ;  /* 0x0000001f03037819 */ /* 0x000fc800000006ff */
[----:B------:R-:W2:Y:S02]  /*4d50*/  SYNCS.PHASECHK.TRANS64.TRYWAIT P0, [UR4], R3 ;  /* 0x00000003ff0075a7 */ /* 0x000ea40008001104 */
[----:B--2---:R-:W-:Y:S05]  /*4d60*/  @!P0 BRA `(.L_x_93) ;  /* 0x0000004c00f88947 */ /* 0x004fea0003800000 */
.L_x_218:
[----:B------:R-:W-:Y:S01]  /*4d70*/  NOP ;  /* 0x0000000000007918 */ /* 0x000fe20000000000 */
[----:B--2---:R-:W2:Y:S01]  /*4d80*/  LDS R0, [UR6+0x14] ;  /* 0x00001406ff007984 */ /* 0x004ea20008000800 */
[----:B------:R-:W-:Y:S01]  /*4d90*/  LOP3.LUT R2, R2, 0xffff, RZ, 0xc0, !PT ;  /* 0x0000ffff02027812 */ /* 0x000fe200078ec0ff */
[----:B------:R-:W-:Y:S02]  /*4da0*/  IMAD.MOV.U32 R3, RZ, RZ, 0xffff ;  /* 0x0000ffffff037424 */ /* 0x000fe400078e00ff */
[----:B------:R-:W-:Y:S01]  /*4db0*/  IMAD.MOV.U32 R5, RZ, RZ, 0x1 ;  /* 0x00000001ff057424 */ /* 0x000fe200078e00ff */
[----:B------:R-:W-:-:S04]  /*4dc0*/  SHF.R.U32.HI R2, RZ, 0x5, R2 ;  /* 0x00000005ff027819 */ /* 0x000fc80000011602 */
[-C--:B------:R-:W-:Y:S02]  /*4dd0*/  SHF.L.U32 R3, R3, R2.reuse, RZ ;  /* 0x0000000203037219 */ /* 0x080fe400000006ff */
[----:B------:R-:W-:Y:S02]  /*4de0*/  SHF.L.U32 R5, R5, R2, RZ ;  /* 0x0000000205057219 */ /* 0x000fe400000006ff */
[----:B--2---:R-:W-:-:S04]  /*4df0*/  LOP3.LUT R0, R0, R3, RZ, 0xc0, !PT ;  /* 0x0000000300007212 */ /* 0x004fc800078ec0ff */
[----:B------:R-:W-:-:S13]  /*4e00*/  ISETP.NE.AND P0, PT, R0, R3, PT ;  /* 0x000000030000720c */ /* 0x000fda0003f05270 */
[----:B------:R-:W-:Y:S05]  /*4e10*/  @P0 BRA `(.L_x_94) ;  /* 0x00000000005c0947 */ /* 0x000fea0003800000 */
[----:B------:R-:W2:Y:S02]  /*4e20*/  LDS R0, [UR6+0x18] ;  /* 0x00001806ff007984 */ /* 0x000ea40008000800 */
[----:B--2---:R-:W-:-:S04]  /*4e30*/  LOP3.LUT R0, R0, R5, RZ, 0xc0, !PT ;  /* 0x0000000500007212 */ /* 0x004fc800078ec0ff */
[----:B------:R-:W-:-:S13]  /*4e40*/  ISETP.NE.AND P0, PT, R0, R5, PT ;  /* 0x000000050000720c */ /* 0x000fda0003f05270 */
[----:B------:R-:W-:Y:S05]  /*4e50*/  @P0 BRA `(.L_x_95) ;  /* 0x0000000000400947 */ /* 0x000fea0003800000 */
[----:B------:R-:W-:Y:S01]  /*4e60*/  R2UR UR4, R3 ;  /* 0x00000000030472ca */ /* 0x000fe200000e0000 */
[----:B------:R-:W2:Y:S01]  /*4e70*/  S2R R2, SR_LANEID ;  /* 0x0000000000027919 */ /* 0x000ea20000000000 */
[----:B------:R-:W-:-:S04]  /*4e80*/  LOP3.LUT R5, RZ, R5, RZ, 0x33, !PT ;  /* 0x00000005ff057212 */ /* 0x000fc800078e33ff */
[----:B------:R-:W3:Y:S07]  /*4e90*/  REDUX UR7, R5 ;  /* 0x00000000050773c4 */ /* 0x000eee0000000000 */
[----:B------:R-:W-:-:S03]  /*4ea0*/  ULOP3.LUT UR5, URZ, UR4, URZ, 0x33, !UPT ;  /* 0x00000004ff057292 */ /* 0x000fc6000f8e33ff */
[----:B------:R-:W-:Y:S02]  /*4eb0*/  VOTEU.ANY UR4, UPT, PT ;  /* 0x0000000000047886 */ /* 0x000fe400038e0100 */
[----:B------:R-:W-:Y:S01]  /*4ec0*/  UFLO.U32 UR4, UR4 ;  /* 0x00000004000472bd */ /* 0x000fe200080e0000 */
[----:B------:R-:W-:-:S04]  /*4ed0*/  IMAD.U32 R0, RZ, RZ, UR5 ;  /* 0x00000005ff007e24 */ /* 0x000fc8000f8e00ff */
[----:B------:R-:W4:Y:S02]  /*4ee0*/  REDUX UR8, R0 ;  /* 0x00000000000873c4 */ /* 0x000f240000000000 */
[----:B------:R1:W-:Y:S01]  /*4ef0*/  UTCATOMSWS.AND URZ, UR5 ;  /* 0x0000000500ff79e3 */ /* 0x0003e20008000000 */
[----:B--2---:R-:W-:Y:S01]  /*4f00*/  ISETP.EQ.U32.AND P0, PT, R2, UR4, PT ;  /* 0x0000000402007c0c */ /* 0x004fe2000bf02070 */
[----:B---3--:R-:W-:Y:S02]  /*4f10*/  IMAD.U32 R2, RZ, RZ, UR7 ;  /* 0x00000007ff027e24 */ /* 0x008fe4000f8e00ff */
[----:B----4-:R-:W-:-:S10]  /*4f20*/  IMAD.U32 R3, RZ, RZ, UR8 ;  /* 0x00000008ff037e24 */ /* 0x010fd4000f8e00ff */
[----:B------:R2:W-:Y:S04]  /*4f30*/  @P0 ATOMS.AND RZ, [UR6+0x14], R3 ;  /* 0x00001403ffff098c */ /* 0x0005e8000a800006 */
[----:B------:R2:W-:Y:S01]  /*4f40*/  @P0 ATOMS.AND RZ, [UR6+0x18], R2 ;  /* 0x00001802ffff098c */ /* 0x0005e2000a800006 */
[----:B-1----:R-:W-:Y:S05]  /*4f50*/  BRA `(.L_x_96) ;  /* 0x0000000000147947 */ /* 0x002fea0003800000 */
.L_x_95:
[----:B------:R-:W-:Y:S02]  /*4f60*/  MOV R2, 0x4f80 ;  /* 0x00004f8000027802 */ /* 0x000fe40000000f00 */
[----:B-1---5:R-:W-:Y:S05]  /*4f70*/  CALL.REL.NOINC `($__internal_0_$__cuda_sm10x_tcgen05_guardrail_trap_col_being_dealloced_not_returned_by_alloc) ;  /* 0x0000005000587944 */ /* 0x022fea0003c00000 */
[----:B------:R-:W-:Y:S05]  /*4f80*/  BRA `(.L_x_96) ;  /* 0x0000000000087947 */ /* 0x000fea0003800000 */
.L_x_94:
[----:B------:R-:W-:Y:S02]  /*4f90*/  MOV R2, 0x4fb0 ;  /* 0x00004fb000027802 */ /* 0x000fe40000000f00 */
[----:B-1---5:R-:W-:Y:S05]  /*4fa0*/  CALL.REL.NOINC `($__internal_2_$__cuda_sm10x_tcgen05_guardrail_trap_unallocated_columns_being_dealloced) ;  /* 0x0000005000647944 */ /* 0x022fea0003c00000 */
.L_x_96:
[----:B------:R-:W-:Y:S01]  /*4fb0*/  NOP ;  /* 0x0000000000007918 */ /* 0x000fe20000000000 */
[----:B------:R-:W-:Y:S05]  /*4fc0*/  EXIT ;  /* 0x000000000000794d */ /* 0x000fea0003800000 */
.L_x_80:
[----:B------:R-:W-:-:S09]  /*4fd0*/  UISETP.NE.OR UP0, UPT, UR18, 0x3, !UP3 ;  /* 0x000000031200788c */ /* 0x000fd2000df05670 */
[----:B------:R-:W-:Y:S05]  /*4fe0*/  BRA.U UP0, `(.L_x_97) ;  /* 0x0000000d00d47547 */ /* 0x000fea000b800000 */
[----:B------:R-:W2:Y:S01]  /*4ff0*/  LDCU.64 UR4, c[0x0][0x888] ;  /* 0x00011100ff0477ac */ /* 0x000ea20008000a00 */
[----:B------:R-:W3:Y:S01]  /*5000*/  S2UR UR10, SR_CgaCtaId ;  /* 0x00000000000a79c3 */ /* 0x000ee20000008800 */
[----:B------:R-:W-:Y:S01]  /*5010*/  HFMA2 R10, -RZ, RZ, 0, 5.9604644775390625e-08 ;  /* 0x00000001ff0a7431 */ /* 0x000fe200000001ff */
[----:B------:R-:W-:Y:S01]  /*5020*/  MOV R9, RZ ;  /* 0x000000ff00097202 */ /* 0x000fe20000000f00 */
[----:B------:R-:W4:Y:S01]  /*5030*/  LDCU UR40, c[0x0][0x370] ;  /* 0x00006e00ff2877ac */ /* 0x000f220008000800 */
[----:B------:R-:W-:Y:S01]  /*5040*/  HFMA2 R0, -RZ, RZ, 0, 0.00048828125 ;  /* 0x00001000ff007431 */ /* 0x000fe200000001ff */
[----:B------:R-:W4:Y:S03]  /*5050*/  LDCU.128 UR28, c[0x0][0xb10] ;  /* 0x00016200ff1c77ac */ /* 0x000f260008000c00 */
[----:B------:R-:W1:Y:S01]  /*5060*/  LDC.64 R12, c[0x0][0x348] ;  /* 0x0000d200ff0c7b82 */ /* 0x000e620000000a00 */
[----:B------:R-:W3:Y:S01]  /*5070*/  LDCU UR38, c[0x0][0x374] ;  /* 0x00006e80ff2677ac */ /* 0x000ee20008000800 */
[----:B------:R-:W3:Y:S01]  /*5080*/  LDCU.64 UR26, c[0x0][0x890] ;  /* 0x00011200ff1a77ac */ /* 0x000ee20008000a00 */
[----:B------:R-:W3:Y:S01]  /*5090*/  LDCU UR24, c[0x0][0xb0c] ;  /* 0x00016180ff1877ac */ /* 0x000ee20008000800 */
[----:B--2---:R-:W-:Y:S01]  /*50a0*/  UISETP.NE.U32.AND UP0, UPT, UR4, URZ, UPT ;  /* 0x000000ff0400728c */ /* 0x004fe2000bf05070 */
[----:B------:R-:W2:Y:S01]  /*50b0*/  LDCU UR47, c[0x0][0xb20] ;  /* 0x00016400ff2f77ac */ /* 0x000ea20008000800 */
[----:B------:R-:W2:Y:S01]  /*50c0*/  LDCU UR4, c[0x0][0xb30] ;  /* 0x00016600ff0477ac */ /* 0x000ea20008000800 */
[----:B------:R-:W2:Y:S01]  /*50d0*/  LDCU.128 UR32, c[0x0][0x980] ;  /* 0x00013000ff2077ac */ /* 0x000ea20008000c00 */
[----:B------:R-:W-:Y:S01]  /*50e0*/  UMOV UR25, 0x400 ;  /* 0x0000040000197882 */ /* 0x000fe20000000000 */
[----:B----4-:R-:W-:-:S02]  /*50f0*/  UIMAD.WIDE.U32 UR6, UR40, UR28, URZ ;  /* 0x0000001c280672a5 */ /* 0x010fc4000f8e00ff */
[----:B---3--:R-:W-:Y:S02]  /*5100*/  UIMAD.WIDE.U32 UR8, UR38, UR31, URZ ;  /* 0x0000001f260872a5 */ /* 0x008fe4000f8e00ff */
[----:B------:R-:W-:Y:S02]  /*5110*/  ULEA UR25, UR10, UR25, 0x18 ;  /* 0x000000190a197291 */ /* 0x000fe4000f8ec0ff */
[----:B------:R-:W-:Y:S02]  /*5120*/  UISETP.NE.AND.EX UP5, UPT, UR5, URZ, UPT, UP0 ;  /* 0x000000ff0500728c */ /* 0x000fe4000bfa5300 */
[----:B------:R-:W-:Y:S02]  /*5130*/  UISETP.NE.U32.AND UP6, UPT, UR26, URZ, UPT ;  /* 0x000000ff1a00728c */ /* 0x000fe4000bfc5070 */
[----:B------:R-:W-:Y:S02]  /*5140*/  UIADD3 UR42, UPT, UPT, UR25, 0x228, URZ ;  /* 0x00000228192a7890 */ /* 0x000fe4000fffe0ff */
[----:B------:R-:W-:-:S02]  /*5150*/  UIADD3 UR41, UPT, UPT, UR25, 0x258, URZ ;  /* 0x0000025819297890 */ /* 0x000fc4000fffe0ff */
[----:B------:R-:W-:Y:S02]  /*5160*/  UIADD3 UR17, UPT, UPT, UR25, 0x220, URZ ;  /* 0x0000022019117890 */ /* 0x000fe4000fffe0ff */
[----:B------:R-:W-:Y:S02]  /*5170*/  UISETP.NE.AND UP0, UPT, UR39, 0x1, UPT ;  /* 0x000000012700788c */ /* 0x000fe4000bf05270 */
[----:B------:R-:W-:Y:S01]  /*5180*/  UISETP.NE.AND UP0, UPT, UR24, 0x1, UPT ;  /* 0x000000011800788c */ /* 0x000fe2000bf05270 */
[----:B------:R-:W-:Y:S01]  /*5190*/  UMOV UR45, UR7 ;  /* 0x00000007002d7c82 */ /* 0x000fe20008000000 */
[----:B------:R-:W-:Y:S01]  /*51a0*/  UMOV UR44, UR9 ;  /* 0x00000009002c7c82 */ /* 0x000fe20008000000 */
[----:B------:R-:W-:Y:S02]  /*51b0*/  USEL UR46, URZ, 0x1, UP4 ;  /* 0x00000001ff2e7887 */ /* 0x000fe4000a000000 */
[----:B------:R-:W-:Y:S02]  /*51c0*/  UISETP.GE.AND UP2, UPT, UR39, 0x1, UPT ;  /* 0x000000012700788c */ /* 0x000fe4000bf46270 */
[----:B------:R-:W-:-:S02]  /*51d0*/  UISETP.NE.AND UP0, UPT, UR30, 0x1, UPT ;  /* 0x000000011e00788c */ /* 0x000fc4000bf05270 */
[----:B------:R-:W-:Y:S01]  /*51e0*/  UPLOP3.LUT UP4, UPT, UPT, UPT, UPT, 0x40, 0x4 ;  /* 0x000000000004789c */ /* 0x000fe20003f8e870 */
[----:B------:R-:W3:Y:S01]  /*51f0*/  LDCU.64 UR22, c[0x0][0xb28] ;  /* 0x00016500ff1677ac */ /* 0x000ee20008000a00 */
[----:B------:R-:W4:Y:S01]  /*5200*/  LDCU.64 UR36, c[0x0][0x990] ;  /* 0x00013200ff2477ac */ /* 0x000f220008000a00 */
[----:B------:R-:W-:Y:S02]  /*5210*/  UISETP.NE.AND.EX UP6, UPT, UR27, URZ, UPT, UP6 ;  /* 0x000000ff1b00728c */ /* 0x000fe4000bfc5360 */
[----:B------:R-:W-:Y:S02]  /*5220*/  UPRMT UR42, UR10, 0x654, UR42 ;  /* 0x000006540a2a7896 */ /* 0x000fe4000800002a */
[----:B------:R-:W-:Y:S02]  /*5230*/  UPRMT UR41, URZ, 0x654, UR41 ;  /* 0x00000654ff297896 */ /* 0x000fe40008000029 */
[----:B------:R-:W-:Y:S02]  /*5240*/  UPRMT UR43, UR10, 0x654, UR17 ;  /* 0x000006540a2b7896 */ /* 0x000fe40008000011 */
[----:B------:R-:W-:-:S02]  /*5250*/  USHF.R.U32.HI UR45, URZ, UR29, UR45 ;  /* 0x0000001dff2d7299 */ /* 0x000fc4000801162d */
[----:B--2---:R-:W-:Y:S02]  /*5260*/  USHF.R.U32.HI UR44, URZ, UR47, UR44 ;  /* 0x0000002fff2c7299 */ /* 0x004fe4000801162c */
[----:B------:R-:W-:Y:S02]  /*5270*/  UISETP.NE.AND UP3, UPT, UR4, 0x1, UPT ;  /* 0x000000010400788c */ /* 0x000fe4000bf65270 */
[----:B------:R-:W-:Y:S02]  /*5280*/  UISETP.NE.AND UP2, UPT, UR32, 0x1, UPT ;  /* 0x000000012000788c */ /* 0x000fe4000bf45270 */
[----:B-1-3--:R-:W-:-:S11]  /*5290*/  UISETP.NE.AND UP0, UPT, UR35, 0x1, UPT ;  /* 0x000000012300788c */ /* 0x00afd6000bf05270 */
.L_x_106:
[----:B------:R-:W-:Y:S04]  /*52a0*/  SHF.L.U32 R3, R9, 0x1f, RZ ;  /* 0x0000001f09037819 */ /* 0x000fe800000006ff */
[----:B-1----:R-:W1:Y:S02]  /*52b0*/  SYNCS.PHASECHK.TRANS64.TRYWAIT P0, [UR25+0x250], R3 ;  /* 0x00025003ff0075a7 */ /* 0x002e640008001119 */
[----:B-1----:R-:W-:Y:S05]  /*52c0*/  @!P0 BRA `(.L_x_98) ;  /* 0x0000004800b88947 */ /* 0x002fea0003800000 */
.L_x_220:
[----:B------:R-:W2:Y:S01]  /*52d0*/  LDS.128 R4, [UR25+0x290] ;  /* 0x00029019ff047984 */ /* 0x000ea20008000c00 */
[----:B------:R-:W-:Y:S01]  /*52e0*/  UISETP.GE.AND UP0, UPT, UR39, 0x1, UPT ;  /* 0x000000012700788c */ /* 0x000fe2000bf06270 */
[----:B------:R-:W-:Y:S01]  /*52f0*/  @!PT LDS RZ, [RZ] ;  /* 0x00000000fffff984 */ /* 0x000fe20000000800 */
[----:B------:R-:W-:Y:S01]  /*5300*/  @!PT LDS RZ, [RZ] ;  /* 0x00000000fffff984 */ /* 0x000fe20000000800 */
[----:B------:R-:W-:Y:S01]  /*5310*/  @!PT LDS RZ, [RZ] ;  /* 0x00000000fffff984 */ /* 0x000fe20000000800 */
[----:B------:R-:W-:Y:S01]  /*5320*/  @!PT LDS RZ, [RZ] ;  /* 0x00000000fffff984 */ /* 0x000fe20000000800 */
[----:B------:R3:W-:Y:S06]  /*5330*/  MEMBAR.ALL.CTA ;  /* 0x0000000000007992 */ /* 0x0007ec0000008000 */
[----:B---3--:R-:W3:Y:S02]  /*5340*/  FENCE.VIEW.ASYNC.S ;  /* 0x00000000000073c6 */ /* 0x008ee40000000000 */
[----:B---3--:R-:W-:Y:S01]  /*5350*/  SYNCS.ARRIVE.TRANS64.RED.A1T0 RZ, [UR41], RZ ;  /* 0x000000ffffff79a7 */ /* 0x008fe20008100429 */
[----:B--2---:R-:W-:Y:S11]  /*5360*/  LOP3.LUT P0, RZ, R6, 0x1, RZ, 0xc0, !PT ;  /* 0x0000000106ff7812 */ /* 0x004ff6000780c0ff */
[----:B------:R-:W-:Y:S02]  /*5370*/  @!UPT UIADD3 URZ, UPT, UPT, URZ, URZ, URZ ;  /* 0x000000fffffff290 */ /* 0x000fe4000fffe0ff */
[----:B------:R-:W-:Y:S01]  /*5380*/  VOTEU.ANY UP2, P0 ;  /* 0x0000000000ff7886 */ /* 0x000fe20000040100 */
[----:B------:R-:W-:Y:S11]  /*5390*/  PLOP3.LUT P0, PT, PT, PT, UP2, 0x80, 0x8 ;  /* 0x000000000008781c */ /* 0x000ff60003f0f028 */
[----:B------:R-:W-:Y:S02]  /*53a0*/  @!UPT UIADD3 URZ, UPT, UPT, URZ, URZ, URZ ;  /* 0x000000fffffff290 */ /* 0x000fe4000fffe0ff */
[----:B-1----:R-:W-:Y:S02]  /*53b0*/  @P0 MOV R3, R4 ;  /* 0x0000000400030202 */ /* 0x002fe40000000f00 */
[----:B------:R-:W-:Y:S02]  /*53c0*/  @P0 LOP3.LUT R2, R5, 0xffff, RZ, 0xc0, !PT ;  /* 0x0000ffff05020812 */ /* 0x000fe400078ec0ff */
[----:B------:R-:W-:Y:S02]  /*53d0*/  @P0 R2UR UR5, R3 ;  /* 0x00000000030502ca */ /* 0x000fe400000e0000 */
[----:B------:R-:W-:Y:S11]  /*53e0*/  @P0 R2UR UR4, R2 ;  /* 0x00000000020402ca */ /* 0x000ff600000e0000 */
[----:B------:R-:W-:Y:S02]  /*53f0*/  @UP2 UMOV UR15, UR5 ;  /* 0x00000005000f2c82 */ /* 0x000fe40008000000 */
[----:B------:R-:W-:Y:S01]  /*5400*/  @UP2 UMOV UR14, UR4 ;  /* 0x00000004000e2c82 */ /* 0x000fe20008000000 */
[----:B------:R-:W-:Y:S05]  /*5410*/  BRA.U !UP0, `(.L_x_99) ;  /* 0x0000000108c07547 */ /* 0x000fea000b800000 */
[----:B------:R-:W-:Y:S02]  /*5420*/  UIMAD.WIDE.U32 UR8, UR14, UR31, URZ ;  /* 0x0000001f0e0872a5 */ /* 0x000fe4000f8e00ff */
[----:B------:R-:W-:Y:S02]  /*5430*/  UP2UR UR16, UPR, URZ, 0x4 ;  /* 0x00000004ff107883 */ /* 0x000fe40008000000 */
[----:B------:R-:W-:Y:S02]  /*5440*/  UISETP.NE.AND UP2, UPT, UR30, 0x1, UPT ;  /* 0x000000011e00788c */ /* 0x000fe4000bf45270 */
[----:B------:R-:W-:Y:S02]  /*5450*/  UIMAD.WIDE.U32 UR10, UR15, UR28, URZ ;  /* 0x0000001c0f0a72a5 */ /* 0x000fe4000f8e00ff */
[----:B------:R-:W-:Y:S02]  /*5460*/  USEL UR4, UR38, UR44, !UP2 ;  /* 0x0000002c26047287 */ /* 0x000fe4000d000000 */
[----:B------:R-:W-:Y:S02]  /*5470*/  UISETP.NE.AND UP0, UPT, UR24, 0x1, UPT ;  /* 0x000000011800788c */ /* 0x000fe4000bf05270 */
[----:B------:R-:W-:Y:S02]  /*5480*/  UP2UR UR20, UPR, URZ, 0x2 ;  /* 0x00000002ff147883 */ /* 0x000fe40008000000 */
[----:B------:R-:W-:Y:S02]  /*5490*/  UISETP.NE.AND UP1, UPT, UR39, 0x1, UPT ;  /* 0x000000012700788c */ /* 0x000fe4000bf25270 */
[----:B------:R-:W-:Y:S02]  /*54a0*/  UIMAD.WIDE.U32 UR12, UR4, UR22, URZ ;  /* 0x00000016040c72a5 */ /* 0x000fe4000f8e00ff */
[----:B------:R-:W-:Y:S01]  /*54b0*/  USEL UR7, UR40, UR45, !UP0 ;  /* 0x0000002d28077287 */ /* 0x000fe2000c000000 */
[----:B------:R-:W-:Y:S02]  /*54c0*/  UMOV UR5, UR9 ;  /* 0x0000000900057c82 */ /* 0x000fe40008000000 */
[----:B------:R-:W-:Y:S02]  /*54d0*/  USHF.R.U32.HI UR6, URZ, UR47, UR5 ;  /* 0x0000002fff067299 */ /* 0x000fe40008011605 */
[----:B------:R-:W-:Y:S02]  /*54e0*/  UIMAD.WIDE.U32 UR18, UR7, UR22, URZ ;  /* 0x00000016071272a5 */ /* 0x000fe4000f8e00ff */
[----:B------:R-:W-:Y:S02]  /*54f0*/  USEL UR6, UR14, UR6, !UP2 ;  /* 0x000000060e067287 */ /* 0x000fe4000d000000 */
[----:B------:R-:W-:Y:S01]  /*5500*/  UISETP.NE.AND UP2, UPT, UR16, URZ, UPT ;  /* 0x000000ff1000728c */ /* 0x000fe2000bf45270 */
[----:B------:R-:W-:Y:S01]  /*5510*/  UMOV UR5, UR11 ;  /* 0x0000000b00057c82 */ /* 0x000fe20008000000 */
[----:B------:R-:W-:Y:S02]  /*5520*/  UIMAD.WIDE.U32 UR10, UR6, UR22, URZ ;  /* 0x00000016060a72a5 */ /* 0x000fe4000f8e00ff */
[----:B------:R-:W-:Y:S03]  /*5530*/  USHF.R.U32.HI UR8, URZ, UR29, UR5 ;  /* 0x0000001dff087299 */ /* 0x000fe60008011605 */
[----:B------:R-:W-:Y:S02]  /*5540*/  UMOV UR5, UR13 ;  /* 0x0000000d00057c82 */ /* 0x000fe40008000000 */
[----:B------:R-:W-:Y:S03]  /*5550*/  @UP1 USHF.R.U32.HI UR4, URZ, UR23, UR5 ;  /* 0x00000017ff041299 */ /* 0x000fe60008011605 */
[----:B------:R-:W-:Y:S01]  /*5560*/  UMOV UR5, UR19 ;  /* 0x0000001300057c82 */ /* 0x000fe20008000000 */
[----:B------:R-:W-:Y:S02]  /*5570*/  UIMAD UR4, UR39, UR4, URZ ;  /* 0x00000004270472a4 */ /* 0x000fe4000f8e02ff */
[----:B------:R-:W-:Y:S02]  /*5580*/  @UP1 USHF.R.U32.HI UR7, URZ, UR23, UR5 ;  /* 0x00000017ff071299 */ /* 0x000fe40008011605 */
[----:B------:R-:W-:Y:S02]  /*5590*/  USEL UR5, UR15, UR8, !UP0 ;  /* 0x000000080f057287 */ /* 0x000fe4000c000000 */
[----:B------:R-:W-:Y:S02]  /*55a0*/  UIMAD UR8, UR39, UR7, URZ ;  /* 0x00000007270872a4 */ /* 0x000fe4000f8e02ff */
[----:B------:R-:W-:Y:S03]  /*55b0*/  UISETP.GE.AND UP0, UPT, UR6, UR4, UPT ;  /* 0x000000040600728c */ /* 0x000fe6000bf06270 */
[----:B------:R-:W-:Y:S01]  /*55c0*/  UMOV UR4, UR11 ;  /* 0x0000000b00047c82 */ /* 0x000fe20008000000 */
[----:B------:R-:W-:Y:S02]  /*55d0*/  UISETP.GE.OR UP0, UPT, UR5, UR8, UP0 ;  /* 0x000000080500728c */ /* 0x000fe40008706670 */
[----:B------:R-:W-:Y:S02]  /*55e0*/  USHF.R.U32.HI UR4, URZ, UR23, UR4 ;  /* 0x00000017ff047299 */ /* 0x000fe40008011604 */
[----:B------:R-:W-:Y:S02]  /*55f0*/  UIMAD.WIDE.U32 UR8, UR5, UR22, URZ ;  /* 0x00000016050872a5 */ /* 0x000fe4000f8e00ff */
[----:B------:R-:W-:Y:S04]  /*5600*/  USEL UR10, UR6, UR4, !UP1 ;  /* 0x00000004060a7287 */ /* 0x000fe8000c800000 */
[----:B------:R-:W-:Y:S01]  /*5610*/  UIADD3 UR11, UPT, UPT, -UR10, URZ, URZ ;  /* 0x000000ff0a0b7290 */ /* 0x000fe2000fffe1ff */
[----:B------:R-:W-:Y:S02]  /*5620*/  @!UP0 UMOV UR4, UR9 ;  /* 0x0000000900048c82 */ /* 0x000fe40008000000 */
[----:B------:R-:W-:Y:S02]  /*5630*/  @!UP0 USHF.R.U32.HI UR4, URZ, UR23, UR4 ;  /* 0x00000017ff048299 */ /* 0x000fe40008011604 */
[----:B------:R-:W-:Y:S02]  /*5640*/  UIMAD UR8, UR39, UR11, UR6 ;  /* 0x0000000b270872a4 */ /* 0x000fe4000f8e0206 */
[----:B------:R-:W-:Y:S02]  /*5650*/  @!UP0 USEL UR4, UR5, UR4, !UP1 ;  /* 0x0000000405048287 */ /* 0x000fe4000c800000 */
[----:B------:R-:W-:Y:S02]  /*5660*/  UISETP.NE.AND UP1, UPT, UR20, URZ, UPT ;  /* 0x000000ff1400728c */ /* 0x000fe4000bf25270 */
[----:B------:R-:W-:Y:S02]  /*5670*/  @!UP0 UIMAD UR8, UR7, UR8, UR4 ;  /* 0x00000008070882a4 */ /* 0x000fe4000f8e0204 */
[----:B------:R-:W-:Y:S02]  /*5680*/  @!UP0 UIADD3 UR9, UPT, UPT, UR10, -UR4, URZ ;  /* 0x800000040a098290 */ /* 0x000fe4000fffe0ff */
[----:B------:R-:W-:Y:S02]  /*5690*/  UIADD3 UR4, UPT, UPT, -UR5, URZ, URZ ;  /* 0x000000ff05047290 */ /* 0x000fe4000fffe1ff */
[----:B------:R-:W-:Y:S02]  /*56a0*/  UIADD3 UR7, UPT, UPT, -UR6, URZ, URZ ;  /* 0x000000ff06077290 */ /* 0x000fe4000fffe1ff */
[----:B------:R-:W-:Y:S02]  /*56b0*/  @!UP0 UIMAD UR6, UR9, UR39, UR5 ;  /* 0x00000027090682a4 */ /* 0x000fe4000f8e0205 */
[----:B------:R-:W-:Y:S02]  /*56c0*/  UIMAD UR15, UR24, UR4, UR15 ;  /* 0x00000004180f72a4 */ /* 0x000fe4000f8e020f */
[----:B------:R-:W-:Y:S01]  /*56d0*/  UIMAD UR14, UR30, UR7, UR14 ;  /* 0x000000071e0e72a4 */ /* 0x000fe2000f8e020e */
[----:B------:R-:W-:Y:S02]  /*56e0*/  @!UP0 UMOV UR5, UR8 ;  /* 0x0000000800058c82 */ /* 0x000fe40008000000 */
[----:B------:R-:W-:Y:S02]  /*56f0*/  UIMAD UR15, UR5, UR24, UR15 ;  /* 0x00000018050f72a4 */ /* 0x000fe4000f8e020f */
[----:B------:R-:W-:Y:S11]  /*5700*/  UIMAD UR14, UR6, UR30, UR14 ;  /* 0x0000001e060e72a4 */ /* 0x000ff6000f8e020e */
[----:B------:R-:W-:Y:S01]  /*5710*/  @!UPT UIADD3 URZ, UPT, UPT, URZ, URZ, URZ ;  /* 0x000000fffffff290 */ /* 0x000fe2000fffe0ff */
.L_x_99:
[----:B------:R-:W1:Y:S01]  /*5720*/  @!UP3 LDCU.128 UR8, c[0x0][0xb10] ;  /* 0x00016200ff08b7ac */ /* 0x000e620008000c00 */
[----:B------:R-:W-:Y:S02]  /*5730*/  ISETP.NE.U32.AND P1, PT, RZ, UR26, PT ;  /* 0x0000001aff007c0c */ /* 0x000fe4000bf25070 */
[----:B------:R-:W-:Y:S02]  /*5740*/  SHF.L.U32 R8, R10, 0x1f, RZ ;  /* 0x0000001f0a087819 */ /* 0x000fe400000006ff */
[----:B------:R-:W-:Y:S01]  /*5750*/  ISETP.NE.AND.EX P1, PT, RZ, UR27, PT, P1 ;  /* 0x0000001bff007c0c */ /* 0x000fe2000bf25310 */
[----:B------:R-:W2:Y:S01]  /*5760*/  @!UP3 LDCU UR5, c[0x0][0xb0c] ;  /* 0x00016180ff05b7ac */ /* 0x000ea20008000800 */
[----:B------:R-:W-:Y:S02]  /*5770*/  USHF.L.U32 UR18, UR21, 0x7, URZ ;  /* 0x0000000715127899 */ /* 0x000fe400080006ff */
[----:B-1----:R-:W-:Y:S07]  /*5780*/  UIMAD.WIDE.U32 UR6, UR15, UR8, URZ ;  /* 0x000000080f0672a5 */ /* 0x002fee000f8e00ff */
[----:B------:R-:W-:Y:S01]  /*5790*/  @!UP3 UMOV UR4, UR7 ;  /* 0x000000070004bc82 */ /* 0x000fe20008000000 */
[----:B--2---:R-:W-:Y:S02]  /*57a0*/  @!UP3 UISETP.NE.AND UP0, UPT, UR5, 0x1, UPT ;  /* 0x000000010500b88c */ /* 0x004fe4000bf05270 */
[----:B------:R-:W-:Y:S02]  /*57b0*/  @!UP3 USHF.R.U32.HI UR4, URZ, UR9, UR4 ;  /* 0x00000009ff04b299 */ /* 0x000fe40008011604 */
[----:B------:R-:W-:Y:S02]  /*57c0*/  UIMAD.WIDE.U32 UR6, UR14, UR11, URZ ;  /* 0x0000000b0e0672a5 */ /* 0x000fe4000f8e00ff */
[----:B------:R-:W-:Y:S02]  /*57d0*/  @!UP3 USEL UR8, UR15, UR4, !UP0 ;  /* 0x000000040f08b287 */ /* 0x000fe4000c000000 */
[----:B------:R-:W-:Y:S03]  /*57e0*/  @!UP3 UISETP.NE.AND UP0, UPT, UR10, 0x1, UPT ;  /* 0x000000010a00b88c */ /* 0x000fe6000bf05270 */
[----:B------:R-:W-:Y:S02]  /*57f0*/  @!UP3 UMOV UR6, UR7 ;  /* 0x000000070006bc82 */ /* 0x000fe40008000000 */
[----:B------:R-:W1:Y:S02]  /*5800*/  @!UP3 LDCU UR4, c[0x0][0xb20] ;  /* 0x00016400ff04b7ac */ /* 0x000e640008000800 */
[----:B-1----:R-:W-:Y:S04]  /*5810*/  @!UP3 USHF.R.U32.HI UR6, URZ, UR4, UR6 ;  /* 0x00000004ff06b299 */ /* 0x002fe80008011606 */
[----:B------:R-:W-:Y:S04]  /*5820*/  @!UP3 USEL UR6, UR14, UR6, !UP0 ;  /* 0x000000060e06b287 */ /* 0x000fe8000c000000 */
[----:B------:R-:W-:Y:S02]  /*5830*/  @!UP3 UIADD3 UR4, UPT, UPT, -UR8, UR6, URZ ;  /* 0x000000060804b290 */ /* 0x000fe4000fffe1ff */
[----:B------:R-:W-:Y:S02]  /*5840*/  @!UP3 UIADD3 UR6, UPT, UPT, UR8, -UR6, URZ ;  /* 0x800000060806b290 */ /* 0x000fe4000fffe0ff */
[----:B------:R-:W-:Y:S02]  /*5850*/  @!UP3 UIMAD UR15, UR4, UR5, UR15 ;  /* 0x00000005040fb2a4 */ /* 0x000fe4000f8e020f */
[----:B------:R-:W-:Y:S01]  /*5860*/  @!UP3 UIMAD UR14, UR6, UR10, UR14 ;  /* 0x0000000a060eb2a4 */ /* 0x000fe2000f8e020e */
[----:B------:R-:W-:Y:S11]  /*5870*/  BRA.U UP4, `(.L_x_100) ;  /* 0x0000000104107547 */ /* 0x000ff6000b800000 */
[----:B------:R-:W-:Y:S04]  /*5880*/  MOV R2, UR46 ;  /* 0x0000002e00027c02 */ /* 0x000fe80008000f00 */
[----:B------:R-:W-:Y:S04]  /*5890*/  SHF.L.U32 R3, R2, 0x1f, RZ ;  /* 0x0000001f02037819 */ /* 0x000fe800000006ff */
[----:B------:R-:W1:Y:S02]  /*58a0*/  SYNCS.PHASECHK.TRANS64.TRYWAIT P2, [UR25+0x248], R3 ;  /* 0x00024803ff0075a7 */ /* 0x000e640008041119 */
[----:B-1----:R-:W-:Y:S05]  /*58b0*/  @!P2 BRA `(.L_x_101) ;  /* 0x000000440054a947 */ /* 0x002fea0003800000 */
.L_x_100:
[----:B------:R-:W-:Y:S05]  /*58c0*/  BRA.U !UP6, `(.L_x_102) ;  /* 0x000000010e387547 */ /* 0x000fea000b800000 */
[----:B------:R-:W-:Y:S01]  /*58d0*/  UPLOP3.LUT UP1, UPT, UPT, UPT, UP5, 0x80, 0x8 ;  /* 0x000000000008789c */ /* 0x000fe20003f2f050 */
[----:B-1----:R-:W-:Y:S01]  /*58e0*/  HFMA2 R2, -RZ, RZ, 0, 5.9604644775390625e-08 ;  /* 0x00000001ff027431 */ /* 0x002fe200000001ff */
[----:B------:R-:W1:Y:S01]  /*58f0*/  LDCU.64 UR8, c[0x0][0x358] ;  /* 0x00006b00ff0877ac */ /* 0x000e620008000a00 */
[----:B------:R-:W-:Y:S03]  /*5900*/  IMAD.MOV.U32 R92, RZ, RZ, 0x1 ;  /* 0x00000001ff5c7424 */ /* 0x000fe600078e00ff */
[----:B------:R-:W-:Y:S05]  /*5910*/  PLOP3.LUT P2, PT, PT, PT, UP1, 0x80, 0x8 ;  /* 0x000000000008781c */ /* 0x000fea0003f4f018 */
[----:B------:R-:W2:Y:S01]  /*5920*/  @UP1 LDCU.64 UR4, c[0x0][0x888] ;  /* 0x00011100ff0417ac */ /* 0x000ea20008000a00 */
[----:B------:R-:W-:Y:S07]  /*5930*/  @UP1 UIMAD UR6, UR50, UR26, URZ ;  /* 0x0000001a320612a4 */ /* 0x000fee000f8e02ff */
[----:B------:R-:W-:Y:S01]  /*5940*/  @!P2 PRMT R92, R2, 0x7610, R92 ;  /* 0x00007610025ca816 */ /* 0x000fe2000000005c */
[----:B--2---:R-:W-:Y:S06]  /*5950*/  @UP1 UIMAD.WIDE UR4, UR6, 0x4, UR4 ;  /* 0x00000004060418a5 */ /* 0x004fec000f8e0204 */
[----:B------:R-:W-:Y:S01]  /*5960*/  IMAD.U32 R14, RZ, RZ, UR4 ;  /* 0x00000004ff0e7e24 */ /* 0x000fe2000f8e00ff */
[----:B------:R-:W-:Y:S04]  /*5970*/  MOV R15, UR5 ;  /* 0x00000005000f7c02 */ /* 0x000fe80008000f00 */
[----:B------:R-:W2:Y:S01]  /*5980*/  @!UP1 LDCU UR4, c[0x0][0x880] ;  /* 0x00011000ff0497ac */ /* 0x000ea20008000800 */
[----:B-1---5:R3:W5:Y:S02]  /*5990*/  @P2 LDG.E R41, desc[UR8][R14.64] ;  /* 0x000000080e292981 */ /* 0x022764000c1e1900 */
[----:B--23--:R-:W-:Y:S07]  /*59a0*/  @!P2 IMAD.U32 R41, RZ, RZ, UR4 ;  /* 0x00000004ff29ae24 */ /* 0x00cfee000f8e00ff */
.L_x_102:
[----:B-----5:R-:W-:Y:S01]  /*59b0*/  @!P1 FSETP.EQ.AND P3, PT, R41, RZ, PT ;  /* 0x000000ff2900920b */ /* 0x020fe20003f62000 */
[----:B------:R-:W-:Y:S01]  /*59c0*/  @!UPT UIADD3 URZ, UPT, UPT, URZ, URZ, URZ ;  /* 0x000000fffffff290 */ /* 0x000fe2000fffe0ff */
[----:B------:R-:W-:Y:S11]  /*59d0*/  @!P1 BRA `(.L_x_103) ;  /* 0x0000000000149947 */ /* 0x000ff60003800000 */
[----:B------:R-:W-:Y:S02]  /*59e0*/  LOP3.LUT P1, RZ, R92, 0xff, RZ, 0xc0, !PT ;  /* 0x000000ff5cff7812 */ /* 0x000fe4000782c0ff */
[----:B------:R-:W-:Y:S04]  /*59f0*/  PLOP3.LUT P3, PT, PT, PT, UP1, 0x80, 0x8 ;  /* 0x000000000008781c */ /* 0x000fe80003f6f018 */
[----:B------:R-:W-:Y:S07]  /*5a00*/  PLOP3.LUT P3, PT, P3, PT, PT, 0x8, 0x80 ;  /* 0x000000000080781c */ /* 0x000fee0001f6e170 */
[----:B------:R-:W-:Y:S11]  /*5a10*/  @P1 FSETP.EQ.AND P3, PT, R41, RZ, PT ;  /* 0x000000ff2900120b */ /* 0x000ff60003f62000 */
[----:B------:R-:W-:Y:S02]  /*5a20*/  @!UPT UIADD3 URZ, UPT, UPT, URZ, URZ, URZ ;  /* 0x000000fffffff290 */ /* 0x000fe4000fffe0ff */
.L_x_103:
[----:B------:R-:W-:Y:S01]  /*5a30*/  USHF.L.U32 UR19, UR49, 0x6, URZ ;  /* 0x0000000631137899 */ /* 0x000fe200080006ff */
[----:B------:R-:W2:Y:S01]  /*5a40*/  SYNCS.PHASECHK.TRANS64.TRYWAIT P1, [UR25+0x230], R8 ;  /* 0x00023008ff0075a7 */ /* 0x000ea20008021119 */
[----:B------:R-:W-:Y:S02]  /*5a50*/  UISETP.NE.AND UP0, UPT, UR32, 0x1, UPT ;  /* 0x000000012000788c */ /* 0x000fe4000bf05270 */
[----:B------:R-:W-:Y:S01]  /*5a60*/  UIMAD.WIDE.U32 UR4, UR19, UR33, URZ ;  /* 0x00000021130472a5 */ /* 0x000fe2000f8e00ff */
[----:B------:R-:W-:Y:S04]  /*5a70*/  ELECT P2, URZ, PT ;  /* 0x0000000000ff782f */ /* 0x000fe80003840000 */
[----:B------:R-:W-:Y:S02]  /*5a80*/  PLOP3.LUT P2, PT, P3, P2, PT, 0xf2, 0x2f ;  /* 0x00000000002f781c */ /* 0x000fe40001f45e72 */
[----:B------:R-:W-:Y:S02]  /*5a90*/  UMOV UR4, UR5 ;  /* 0x0000000500047c82 */ /* 0x000fe40008000000 */
[----:B------:R-:W-:Y:S04]  /*5aa0*/  USHF.R.U32.HI UR4, URZ, UR34, UR4 ;  /* 0x00000022ff047299 */ /* 0x000fe80008011604 */
[----:B------:R-:W-:Y:S02]  /*5ab0*/  USEL UR20, UR19, UR4, !UP0 ;  /* 0x0000000413147287 */ /* 0x000fe4000c000000 */
[----:B------:R-:W-:Y:S02]  /*5ac0*/  UISETP.NE.AND UP0, UPT, UR35, 0x1, UPT ;  /* 0x000000012300788c */ /* 0x000fe4000bf05270 */
[----:B----4-:R-:W-:Y:S07]  /*5ad0*/  UIMAD.WIDE.U32 UR4, UR20, UR36, URZ ;  /* 0x00000024140472a5 */ /* 0x010fee000f8e00ff */
[----:B------:R-:W-:Y:S02]  /*5ae0*/  UMOV UR4, UR5 ;  /* 0x0000000500047c82 */ /* 0x000fe40008000000 */
[----:B------:R-:W-:Y:S04]  /*5af0*/  USHF.R.U32.HI UR4, URZ, UR37, UR4 ;  /* 0x00000025ff047299 */ /* 0x000fe80008011604 */
[----:B------:R-:W-:Y:S02]  /*5b00*/  USEL UR21, UR20, UR4, !UP0 ;  /* 0x0000000414157287 */ /* 0x000fe4000c000000 */
[----:B------:R-:W-:Y:S02]  /*5b10*/  UIADD3 UR4, UPT, UPT, -UR20, URZ, URZ ;  /* 0x000000ff14047290 */ /* 0x000fe4000fffe1ff */
[----:B------:R-:W-:Y:S02]  /*5b20*/  UIADD3 UR5, UPT, UPT, -UR21, URZ, URZ ;  /* 0x000000ff15057290 */ /* 0x000fe4000fffe1ff */
[----:B------:R-:W-:Y:S02]  /*5b30*/  UIMAD UR19, UR32, UR4, UR19 ;  /* 0x00000004201372a4 */ /* 0x000fe4000f8e0213 */
[----:B------:R-:W-:Y:S01]  /*5b40*/  UIMAD UR20, UR35, UR5, UR20 ;  /* 0x00000005231472a4 */ /* 0x000fe2000f8e0214 */
[----:B--2---:R-:W-:Y:S11]  /*5b50*/  @!P1 BRA `(.L_x_104) ;  /* 0x0000004000c49947 */ /* 0x004ff60003800000 */
.L_x_223:
[----:B------:R-:W-:Y:S01]  /*5b60*/  VOTEU.ALL UP0, P2 ;  /* 0x0000000000ff7886 */ /* 0x000fe20001000000 */
[----:B-1----:R-:W-:Y:S02]  /*5b70*/  @!P2 IADD3 R3, P1, PT, R12, 0x580, RZ ;  /* 0x000005800c03a810 */ /* 0x002fe40007f3e0ff */
[----:B------:R-:W-:Y:S02]  /*5b80*/  @P0 SHF.R.U32.HI R4, RZ, 0x10, R5 ;  /* 0x00000010ff040819 */ /* 0x000fe40000011605 */
[----:B------:R-:W-:Y:S01]  /*5b90*/  @!UP0 UPRMT UR4, URZ, 0x40, URZ ;  /* 0x00000040ff048896 */ /* 0x000fe200080000ff */
[----:B------:R-:W-:Y:S01]  /*5ba0*/  @!P2 IMAD.X R2, RZ, RZ, R13, P1 ;  /* 0x000000ffff02a224 */ /* 0x000fe200008e060d */
[----:B------:R-:W-:Y:S01]  /*5bb0*/  @!P2 R2UR UR5, R3 ;  /* 0x000000000305a2ca */ /* 0x000fe200000e0000 */
[----:B------:R-:W-:Y:S01]  /*5bc0*/  @!UP0 UIADD3 UR16, UPT, UPT, UR25, 0x400, URZ ;  /* 0x0000040019108890 */ /* 0x000fe2000fffe0ff */
[----:B------:R-:W-:Y:S01]  /*5bd0*/  @P0 R2UR UR50, R4 ;  /* 0x00000000043202ca */ /* 0x000fe200000e0000 */
[----:B------:R-:W-:Y:S02]  /*5be0*/  @!UP0 UPRMT UR6, UR4, 0x5410, URZ ;  /* 0x0000541004068896 */ /* 0x000fe400080000ff */
[----:B------:R-:W-:Y:S01]  /*5bf0*/  @!P2 R2UR UR4, R2 ;  /* 0x000000000204a2ca */ /* 0x000fe200000e0000 */
[----:B------:R-:W-:Y:S07]  /*5c00*/  VOTEU.ALL UP0, P2 ;  /* 0x0000000000ff7886 */ /* 0x000fee0001000000 */
[----:B------:R-:W-:Y:S05]  /*5c10*/  IMAD.U32 R2, RZ, RZ, UR5 ;  /* 0x00000005ff027e24 */ /* 0x000fea000f8e00ff */
[----:B------:R-:W-:Y:S01]  /*5c20*/  IMAD.U32 R3, RZ, RZ, UR4 ;  /* 0x00000004ff037e24 */ /* 0x000fe2000f8e00ff */
[----:B------:R-:W-:Y:S01]  /*5c30*/  @!P2 R2UR UR4, R2 ;  /* 0x000000000204a2ca */ /* 0x000fe200000e0000 */
[----:B------:R-:W-:Y:S03]  /*5c40*/  @!P2 IMAD.MOV.U32 R2, RZ, RZ, 0x1000 ;  /* 0x00001000ff02a424 */ /* 0x000fe600078e00ff */
[----:B------:R-:W-:Y:S11]  /*5c50*/  @!P2 R2UR UR5, R3 ;  /* 0x000000000305a2ca */ /* 0x000ff600000e0000 */
[----:B------:R-:W-:Y:S02]  /*5c60*/  @!UPT UIADD3 URZ, UPT, UPT, URZ, URZ, URZ ;  /* 0x000000fffffff290 */ /* 0x000fe4000fffe0ff */
[----:B------:R1:W-:Y:S01]  /*5c70*/  @!UP0 UTMALDG.4D.IM2COL [UR16], [UR4], UR6 ;  /* 0x00000010040083b4 */ /* 0x0003e20008058006 */
[----:B------:R1:W-:Y:S01]  /*5c80*/  @!P2 SYNCS.ARRIVE.TRANS64.RED.A0TR RZ, [UR25+0x220], R2 ;  /* 0x00022002ffffa9a7 */ /* 0x0003e20008300419 */
[----:B------:R-:W-:Y:S01]  /*5c90*/  SYNCS.ARRIVE.TRANS64.RED.A1T0 RZ, [UR43], RZ ;  /* 0x000000ffffff79a7 */ /* 0x000fe2000810042b */
[----:B------:R-:W2:Y:S02]  /*5ca0*/  SYNCS.PHASECHK.TRANS64.TRYWAIT P1, [UR25+0x238], R8 ;  /* 0x00023808ff0075a7 */ /* 0x000ea40008021119 */
[----:B-12---:R-:W-:Y:S05]  /*5cb0*/  @!P1 BRA `(.L_x_105) ;  /* 0x0000004000849947 */ /* 0x006fea0003800000 */
.L_x_225:
[----:B------:R-:W-:Y:S01]  /*5cc0*/  VOTEU.ALL UP0, P2 ;  /* 0x0000000000ff7886 */ /* 0x000fe20001000000 */
[----:B-1----:R-:W-:Y:S01]  /*5cd0*/  @!P2 IADD3 R3, P0, PT, R12, 0x580, RZ ;  /* 0x000005800c03a810 */ /* 0x002fe20007f1e0ff */
[----:B------:R-:W-:Y:S01]  /*5ce0*/  UMOV UR11, UR19 ;  /* 0x00000013000b7c82 */ /* 0x000fe20008000000 */
[----:B------:R-:W-:Y:S01]  /*5cf0*/  UMOV UR12, UR20 ;  /* 0x00000014000c7c82 */ /* 0x000fe20008000000 */
[----:B------:R-:W-:Y:S01]  /*5d00*/  UMOV UR13, UR21 ;  /* 0x00000015000d7c82 */ /* 0x000fe20008000000 */
[----:B------:R-:W-:Y:S01]  /*5d10*/  @!UP0 UPRMT UR4, URZ, 0x40, URZ ;  /* 0x00000040ff048896 */ /* 0x000fe200080000ff */
[----:B------:R-:W-:Y:S01]  /*5d20*/  @!P2 IMAD.X R2, RZ, RZ, R13, P0 ;  /* 0x000000ffff02a224 */ /* 0x000fe200000e060d */
[----:B------:R-:W-:Y:S01]  /*5d30*/  @!P2 R2UR UR5, R3 ;  /* 0x000000000305a2ca */ /* 0x000fe200000e0000 */
[----:B------:R-:W-:Y:S01]  /*5d40*/  @!UP0 UIADD3 UR10, UPT, UPT, UR18, 0x40, URZ ;  /* 0x00000040120a8890 */ /* 0x000fe2000fffe0ff */
[----:B------:R-:W-:Y:S01]  /*5d50*/  R2UR UR16, R100 ;  /* 0x00000000641072ca */ /* 0x000fe200000e0000 */
[----:B------:R-:W-:Y:S01]  /*5d60*/  @!UP0 UPRMT UR6, UR4, 0x5410, URZ ;  /* 0x0000541004068896 */ /* 0x000fe200080000ff */
[----:B------:R-:W-:Y:S01]  /*5d70*/  R2UR UR7, R101 ;  /* 0x00000000650772ca */ /* 0x000fe200000e0000 */
[----:B------:R-:W-:Y:S01]  /*5d80*/  @!UP0 UIADD3 UR8, UPT, UPT, UR25, 0x1400, URZ ;  /* 0x0000140019088890 */ /* 0x000fe2000fffe0ff */
[----:B------:R-:W-:Y:S01]  /*5d90*/  @!P2 R2UR UR4, R2 ;  /* 0x000000000204a2ca */ /* 0x000fe200000e0000 */
[----:B------:R-:W-:Y:S01]  /*5da0*/  @!UP0 UIADD3 UR9, UPT, UPT, UR25, 0x228, URZ ;  /* 0x0000022819098890 */ /* 0x000fe2000fffe0ff */
[----:B------:R-:W-:Y:S01]  /*5db0*/  LOP3.LUT R10, R10, 0x1, RZ, 0x3c, !PT ;  /* 0x000000010a0a7812 */ /* 0x000fe200078e3cff */
[----:B------:R-:W-:Y:S01]  /*5dc0*/  VOTEU.ALL UP0, P2 ;  /* 0x0000000000ff7886 */ /* 0x000fe20001000000 */
[----:B------:R-:W-:Y:S01]  /*5dd0*/  LOP3.LUT R9, R9, 0x1, RZ, 0x3c, !PT ;  /* 0x0000000109097812 */ /* 0x000fe200078e3cff */
[----:B------:R-:W-:Y:S02]  /*5de0*/  UPLOP3.LUT UP4, UPT, UPT, UPT, UPT, 0x80, 0x8 ;  /* 0x000000000008789c */ /* 0x000fe40003f8f070 */
[----:B------:R-:W-:Y:S02]  /*5df0*/  IMAD.U32 R2, RZ, RZ, UR5 ;  /* 0x00000005ff027e24 */ /* 0x000fe4000f8e00ff */
[----:B------:R-:W-:Y:S02]  /*5e00*/  UIADD3 UR21, UPT, UPT, UR14, UR16, URZ ;  /* 0x000000100e157290 */ /* 0x000fe4000fffe0ff */
[----:B------:R-:W-:Y:S02]  /*5e10*/  UIADD3 UR49, UPT, UPT, UR15, UR7, URZ ;  /* 0x000000070f317290 */ /* 0x000fe4000fffe0ff */
[----:B------:R-:W-:Y:S01]  /*5e20*/  IMAD.U32 R3, RZ, RZ, UR4 ;  /* 0x00000004ff037e24 */ /* 0x000fe2000f8e00ff */
[----:B------:R-:W-:Y:S04]  /*5e30*/  @!P2 R2UR UR4, R2 ;  /* 0x000000000204a2ca */ /* 0x000fe800000e0000 */
[----:B------:R-:W-:Y:S11]  /*5e40*/  @!P2 R2UR UR5, R3 ;  /* 0x000000000305a2ca */ /* 0x000ff600000e0000 */
[----:B------:R-:W-:Y:S02]  /*5e50*/  @!UPT UIADD3 URZ, UPT, UPT, URZ, URZ, URZ ;  /* 0x000000fffffff290 */ /* 0x000fe4000fffe0ff */
[----:B------:R1:W-:Y:S01]  /*5e60*/  @!UP0 UTMALDG.4D.IM2COL [UR8], [UR4], UR6 ;  /* 0x00000008040083b4 */ /* 0x0003e20008058006 */
[----:B------:R1:W-:Y:S01]  /*5e70*/  @!P2 SYNCS.ARRIVE.TRANS64.RED.A0TR RZ, [UR25+0x228], R0 ;  /* 0x00022800ffffa9a7 */ /* 0x0003e20008300419 */
[----:B------:R-:W-:Y:S01]  /*5e80*/  SYNCS.ARRIVE.TRANS64.RED.A1T0 RZ, [UR42], RZ ;  /* 0x000000ffffff79a7 */ /* 0x000fe2000810042a */
[----:B------:R-:W-:Y:S05]  /*5e90*/  BRA.U UP2, `(.L_x_106) ;  /* 0xfffffff502007547 */ /* 0x000fea000b83ffff */
[----:B------:R-:W-:-:S04]  /*5ea0*/  SHF.L.U32 R3, R10, 0x1f, RZ ;  /* 0x0000001f0a037819 */ /* 0x000fc800000006ff */
[----:B------:R-:W2:Y:S02]  /*5eb0*/  SYNCS.PHASECHK.TRANS64.TRYWAIT P0, [UR25+0x230], R3 ;  /* 0x00023003ff0075a7 */ /* 0x000ea40008001119 */
[----:B--2---:R-:W-:Y:S05]  /*5ec0*/  @!P0 BRA `(.L_x_107) ;  /* 0x0000004000188947 */ /* 0x004fea0003800000 */
.L_x_227:
[----:B-1----:R-:W-:-:S07]  /*5ed0*/  MOV R0, UR25 ;  /* 0x0000001900007c02 */ /* 0x002fce0008000f00 */
.L_x_108:
[----:B-1----:R-:W-:-:S04]  /*5ee0*/  SHF.L.U32 R3, R10, 0x1f, RZ ;  /* 0x0000001f0a037819 */ /* 0x002fc800000006ff */
[----:B------:R1:W2:Y:S03]  /*5ef0*/  SYNCS.PHASECHK.TRANS64.TRYWAIT P0, [R0+URZ+0x238], R3 ;  /* 0x00023803000075a7 */ /* 0x0002a600080011ff */
[----:B--2---:R-:W-:Y:S05]  /*5f00*/  @!P0 NANOSLEEP.SYNCS 0x989680 ;  /* 0x009896800000895d */ /* 0x004fea0003900000 */
[----:B------:R-:W2:Y:S02]  /*5f10*/  @!P0 SYNCS.PHASECHK.TRANS64 P0, [R0+URZ+0x238], R3 ;  /* 0x00023803000085a7 */ /* 0x000ea400080010ff */
[----:B--2---:R-:W-:Y:S05]  /*5f20*/  @P0 EXIT ;  /* 0x000000000000094d */ /* 0x004fea0003800000 */
[----:B------:R-:W-:Y:S05]  /*5f30*/  BRA `(.L_x_108) ;  /* 0xfffffffc00e87947 */ /* 0x000fea000383ffff */
.L_x_97:
[----:B------:R-:W-:-:S06]  /*5f40*/  UISETP.GE.AND UP0, UPT, UR18, 0x4, UPT ;  /* 0x000000041200788c */ /* 0x000fcc000bf06270 */
[----:B------:R-:W-:-:S13]  /*5f50*/  PLOP3.LUT P0, PT, PT, PT, UP0, 0x80, 0x8 ;  /* 0x000000000008781c */ /* 0x000fda0003f0f008 */
[----:B-1----:R-:W-:Y:S05]  /*5f60*/  @!P0 EXIT ;  /* 0x000000000000894d */ /* 0x002fea0003800000 */
[----:B------:R-:W1:Y:S08]  /*5f70*/  S2UR UR4, SR_CgaCtaId ;  /* 0x00000000000479c3 */ /* 0x000e700000008800 */
[----:B------:R-:W-:Y:S01]  /*5f80*/  BAR.SYNC.DEFER_BLOCKING 0x6, 0xa0 ;  /* 0x0182800000007b1d */ /* 0x000fe20000010000 */
[C---:B------:R-:W-:Y:S01]  /*5f90*/  IMAD.SHL.U32 R6, R90.reuse, 0x40, RZ ;  /* 0x000000405a067824 */ /* 0x040fe200078e00ff */
[C---:B------:R-:W-:Y:S01]  /*5fa0*/  LOP3.LUT R91, R90.reuse, 0x60, RZ, 0xc0, !PT ;  /* 0x000000605a5b7812 */ /* 0x040fe200078ec0ff */
[----:B------:R-:W-:-:S02]  /*5fb0*/  IMAD.SHL.U32 R3, R90, 0x2, RZ ;  /* 0x000000025a037824 */ /* 0x000fc400078e00ff */
[----:B------:R-:W-:Y:S02]  /*5fc0*/  HFMA2 R73, -RZ, RZ, 0, 0 ;  /* 0x00000000ff497431 */ /* 0x000fe400000001ff */
[----:B------:R-:W-:Y:S01]  /*5fd0*/  IMAD.SHL.U32 R89, R90, 0x20, RZ ;  /* 0x000000205a597824 */ /* 0x000fe200078e00ff */
[----:B------:R-:W-:Y:S01]  /*5fe0*/  UMOV UR48, 0x400 ;  /* 0x0000040000307882 */ /* 0x000fe20000000000 */
[----:B------:R-:W-:Y:S01]  /*5ff0*/  LOP3.LUT R4, R6, 0x180, RZ, 0xc0, !PT ;  /* 0x0000018006047812 */ /* 0x000fe200078ec0ff */
[----:B------:R-:W2:Y:S01]  /*6000*/  LDC.64 R84, c[0x0][0x8b0] ;  /* 0x00022c00ff547b82 */ /* 0x000ea20000000a00 */
[----:B------:R-:W-:Y:S01]  /*6010*/  IMAD.U32 R37, R90, 0x10000, RZ ;  /* 0x000100005a257824 */ /* 0x000fe200078e00ff */
[----:B------:R-:W-:Y:S01]  /*6020*/  LOP3.LUT R89, R89, 0xc00, RZ, 0xc0, !PT ;  /* 0x00000c0059597812 */ /* 0x000fe200078ec0ff */
[----:B------:R-:W-:Y:S01]  /*6030*/  IMAD.MOV.U32 R36, RZ, RZ, RZ ;  /* 0x000000ffff247224 */ /* 0x000fe200078e00ff */
[----:B------:R-:W-:Y:S01]  /*6040*/  LOP3.LUT R3, R4, 0x20, R3, 0xf8, !PT ;  /* 0x0000002004037812 */ /* 0x000fe200078ef803 */
[C---:B------:R-:W-:Y:S01]  /*6050*/  IMAD.SHL.U32 R4, R90.reuse, 0x8, RZ ;  /* 0x000000085a047824 */ /* 0x040fe200078e00ff */
[----:B------:R-:W-:Y:S01]  /*6060*/  LOP3.LUT R89, R89, 0x40, R6, 0xf8, !PT ;  /* 0x0000004059597812 */ /* 0x000fe200078ef806 */
[----:B------:R-:W-:Y:S01]  /*6070*/  IMAD.MOV.U32 R88, RZ, RZ, RZ ;  /* 0x000000ffff587224 */ /* 0x000fe200078e00ff */
[----:B------:R-:W3:Y:S01]  /*6080*/  LDC.64 R74, c[0x0][0x8a8] ;  /* 0x00022a00ff4a7b82 */ /* 0x000ee20000000a00 */
[----:B------:R-:W-:-:S02]  /*6090*/  LOP3.LUT R90, R90, 0x2, RZ, 0xc0, !PT ;  /* 0x000000025a5a7812 */ /* 0x000fc400078ec0ff */
[----:B------:R-:W-:Y:S02]  /*60a0*/  CS2R R86, SRZ ;  /* 0x0000000000567805 */ /* 0x000fe4000001ff00 */
[----:B------:R-:W-:Y:S01]  /*60b0*/  LOP3.LUT R4, R3, 0x30, R4, 0x78, !PT ;  /* 0x0000003003047812 */ /* 0x000fe200078e7804 */
[----:B------:R-:W4:Y:S01]  /*60c0*/  LDCU UR59, c[0x0][0x370] ;  /* 0x00006e00ff3b77ac */ /* 0x000f220008000800 */
[----:B------:R-:W-:Y:S01]  /*60d0*/  LOP3.LUT R89, R89, 0x200, R6, 0xf8, !PT ;  /* 0x0000020059597812 */ /* 0x000fe200078ef806 */
[----:B------:R-:W-:Y:S01]  /*60e0*/  IMAD.MOV R103, RZ, RZ, -R90 ;  /* 0x000000ffff677224 */ /* 0x000fe200078e0a5a */
[----:B------:R-:W-:Y:S01]  /*60f0*/  LOP3.LUT R37, R37, 0x600000, RZ, 0xc0, !PT ;  /* 0x0060000025257812 */ /* 0x000fe200078ec0ff */
[----:B-1----:R-:W-:Y:S01]  /*6100*/  ULEA UR48, UR4, UR48, 0x18 ;  /* 0x0000003004307291 */ /* 0x002fe2000f8ec0ff */
[----:B------:R-:W-:Y:S01]  /*6110*/  LOP3.LUT R89, R89, R4, RZ, 0xfc, !PT ;  /* 0x0000000459597212 */ /* 0x000fe200078efcff */
[----:B------:R-:W1:Y:S01]  /*6120*/  LDCU.64 UR4, c[0x0][0xa90] ;  /* 0x00015200ff0477ac */ /* 0x000e620008000a00 */
[----:B------:R-:W2:Y:S06]  /*6130*/  LDCU UR45, c[0x0][0xb0c] ;  /* 0x00016180ff2d77ac */ /* 0x000eac0008000800 */
[----:B------:R-:W4:Y:S01]  /*6140*/  LDS R2, [UR48+0x2a0] ;  /* 0x0002a030ff027984 */ /* 0x000f220008000800 */
[----:B------:R-:W2:Y:S01]  /*6150*/  LDCU UR38, c[0x0][0xb30] ;  /* 0x00016600ff2677ac */ /* 0x000ea20008000800 */
[----:B------:R-:W2:Y:S01]  /*6160*/  LDCU.64 UR56, c[0x0][0x888] ;  /* 0x00011100ff3877ac */ /* 0x000ea20008000a00 */
[----:B------:R-:W2:Y:S01]  /*6170*/  LDCU.64 UR46, c[0x0][0xb28] ;  /* 0x00016500ff2e77ac */ /* 0x000ea20008000a00 */
[----:B-1----:R-:W-:Y:S01]  /*6180*/  MOV R95, UR4 ;  /* 0x00000004005f7c02 */ /* 0x002fe20008000f00 */
[----:B------:R-:W-:Y:S01]  /*6190*/  IMAD.U32 R94, RZ, RZ, UR5 ;  /* 0x00000005ff5e7e24 */ /* 0x000fe2000f8e00ff */
[----:B------:R-:W1:Y:S01]  /*61a0*/  LDCU.128 UR4, c[0x0][0xa80] ;  /* 0x00015000ff0477ac */ /* 0x000e620008000c00 */
[----:B------:R-:W2:Y:S01]  /*61b0*/  LDCU.64 UR62, c[0x0][0x890] ;  /* 0x00011200ff3e77ac */ /* 0x000ea20008000a00 */
[----:B------:R-:W2:Y:S01]  /*61c0*/  LDCU.128 UR52, c[0x0][0xb10] ;  /* 0x00016200ff3477ac */ /* 0x000ea20008000c00 */
[----:B------:R-:W2:Y:S01]  /*61d0*/  LDCU UR58, c[0x0][0x374] ;  /* 0x00006e80ff3a77ac */ /* 0x000ea20008000800 */
[----:B------:R-:W-:Y:S01]  /*61e0*/  UIADD3 UR61, UPT, UPT, UR48, 0x400, URZ ;  /* 0x00000400303d7890 */ /* 0x000fe2000fffe0ff */
[----:B-1----:R-:W-:Y:S01]  /*61f0*/  IMAD.U32 R99, RZ, RZ, UR4 ;  /* 0x00000004ff637e24 */ /* 0x002fe2000f8e00ff */
[----:B------:R-:W-:Y:S01]  /*6200*/  UIADD3 UR4, UPT, UPT, UR48, 0x2400, URZ ;  /* 0x0000240030047890 */ /* 0x000fe2000fffe0ff */
[----:B------:R-:W-:Y:S01]  /*6210*/  IMAD.U32 R98, RZ, RZ, UR5 ;  /* 0x00000005ff627e24 */ /* 0x000fe2000f8e00ff */
[----:B------:R-:W-:Y:S01]  /*6220*/  MOV R97, UR6 ;  /* 0x0000000600617c02 */ /* 0x000fe20008000f00 */
[----:B------:R-:W-:-:S03]  /*6230*/  IMAD.U32 R96, RZ, RZ, UR7 ;  /* 0x00000007ff607e24 */ /* 0x000fc6000f8e00ff */
[----:B------:R-:W-:Y:S02]  /*6240*/  IMAD.U32 R104, RZ, RZ, UR4 ;  /* 0x00000004ff687e24 */ /* 0x000fe4000f8e00ff */
[C---:B----4-:R-:W-:Y:S01]  /*6250*/  VIADD R3, R2.reuse, 0x80 ;  /* 0x0000008002037836 */ /* 0x050fe20000000000 */
[----:B------:R-:W-:-:S04]  /*6260*/  LOP3.LUT R2, R2, 0xffff, RZ, 0xc0, !PT ;  /* 0x0000ffff02027812 */ /* 0x000fc800078ec0ff */
[----:B------:R-:W-:-:S05]  /*6270*/  LOP3.LUT R3, R3, 0xffff, RZ, 0xc0, !PT ;  /* 0x0000ffff03037812 */ /* 0x000fca00078ec0ff */
[----:B--23--:R1:W-:Y:S02]  /*6280*/  STL.64 [R1], R2 ;  /* 0x0000000201007387 */ /* 0x00c3e40000100a00 */
.L_x_135:
[----:B-1----:R-:W-:Y:S04]  /*6290*/  SHF.L.U32 R3, R87, 0x1f, RZ ;  /* 0x0000001f57037819 */ /* 0x002fe800000006ff */
[----:B------:R-:W1:Y:S02]  /*62a0*/  SYNCS.PHASECHK.TRANS64.TRYWAIT P0, [UR48+0x250], R3 ;  /* 0x00025003ff0075a7 */ /* 0x000e640008001130 */
[----:B-1----:R-:W-:Y:S05]  /*62b0*/  @!P0 BRA `(.L_x_109) ;  /* 0x0000003c00348947 */ /* 0x002fea0003800000 */
.L_x_229:
[----:B------:R-:W2:Y:S01]  /*62c0*/  LDS.128 R4, [UR48+0x290] ;  /* 0x00029030ff047984 */ /* 0x000ea20008000c00 */
[----:B------:R-:W-:Y:S01]  /*62d0*/  UIADD3 UR4, UPT, UPT, UR48, 0x258, URZ ;  /* 0x0000025830047890 */ /* 0x000fe2000fffe0ff */
[----:B------:R-:W-:Y:S01]  /*62e0*/  IMAD R2, R36, 0x4, R1 ;  /* 0x0000000424027824 */ /* 0x000fe200078e0201 */
[----:B------:R-:W-:Y:S01]  /*62f0*/  UISETP.GE.AND UP0, UPT, UR39, 0x1, UPT ;  /* 0x000000012700788c */ /* 0x000fe2000bf06270 */
[----:B------:R-:W-:Y:S01]  /*6300*/  @!PT LDS RZ, [RZ] ;  /* 0x00000000fffff984 */ /* 0x000fe20000000800 */
[----:B------:R-:W-:Y:S01]  /*6310*/  @!PT LDS RZ, [RZ] ;  /* 0x00000000fffff984 */ /* 0x000fe20000000800 */
[----:B------:R-:W-:Y:S01]  /*6320*/  @!PT LDS RZ, [RZ] ;  /* 0x00000000fffff984 */ /* 0x000fe20000000800 */
[----:B------:R-:W-:Y:S01]  /*6330*/  @!PT LDS RZ, [RZ] ;  /* 0x00000000fffff984 */ /* 0x000fe20000000800 */
[----:B------:R3:W-:Y:S06]  /*6340*/  MEMBAR.ALL.CTA ;  /* 0x0000000000007992 */ /* 0x0007ec0000008000 */
[----:B---3--:R-:W3:Y:S01]  /*6350*/  FENCE.VIEW.ASYNC.S ;  /* 0x00000000000073c6 */ /* 0x008ee20000000000 */
[----:B------:R-:W-:Y:S09]  /*6360*/  UPRMT UR4, URZ, 0x654, UR4 ;  /* 0x00000654ff047896 */ /* 0x000ff20008000004 */
[----:B---3--:R-:W-:Y:S01]  /*6370*/  SYNCS.ARRIVE.TRANS64.RED.A1T0 RZ, [UR4], RZ ;  /* 0x000000ffffff79a7 */ /* 0x008fe20008100404 */
[----:B------:R-:W5:Y:S01]  /*6380*/  LDL R2, [R2] ;  /* 0x0000000002027983 */ /* 0x000f620000100800 */
[----:B--2---:R-:W-:Y:S11]  /*6390*/  LOP3.LUT P0, RZ, R6, 0x1, RZ, 0xc0, !PT ;  /* 0x0000000106ff7812 */ /* 0x004ff6000780c0ff */
[----:B------:R-:W-:Y:S02]  /*63a0*/  @!UPT UIADD3 URZ, UPT, UPT, URZ, URZ, URZ ;  /* 0x000000fffffff290 */ /* 0x000fe4000fffe0ff */
[----:B------:R-:W-:Y:S01]  /*63b0*/  VOTEU.ANY UP1, P0 ;  /* 0x0000000000ff7886 */ /* 0x000fe20000020100 */
[----:B------:R-:W-:Y:S01]  /*63c0*/  PLOP3.LUT P0, PT, PT, PT, UP1, 0x80, 0x8 ;  /* 0x000000000008781c */ /* 0x000fe20003f0f018 */
[----:B------:R-:W-:Y:S11]  /*63d0*/  UP2UR UR51, UPR, URZ, 0x2 ;  /* 0x00000002ff337883 */ /* 0x000ff60008000000 */
[----:B------:R-:W-:Y:S01]  /*63e0*/  @!UPT UIADD3 URZ, UPT, UPT, URZ, URZ, URZ ;  /* 0x000000fffffff290 */ /* 0x000fe2000fffe0ff */
[----:B-1----:R-:W-:Y:S02]  /*63f0*/  @P0 MOV R3, R4 ;  /* 0x0000000400030202 */ /* 0x002fe40000000f00 */
[----:B------:R-:W-:Y:S02]  /*6400*/  @P0 LOP3.LUT R0, R5, 0xffff, RZ, 0xc0, !PT ;  /* 0x0000ffff05000812 */ /* 0x000fe400078ec0ff */
[----:B------:R-:W-:Y:S02]  /*6410*/  @P0 R2UR UR5, R3 ;  /* 0x00000000030502ca */ /* 0x000fe400000e0000 */
[----:B------:R-:W-:Y:S11]  /*6420*/  @P0 R2UR UR4, R0 ;  /* 0x00000000000402ca */ /* 0x000ff600000e0000 */
[----:B------:R-:W-:Y:S02]  /*6430*/  @UP1 UMOV UR37, UR5 ;  /* 0x0000000500251c82 */ /* 0x000fe40008000000 */
[----:B------:R-:W-:Y:S01]  /*6440*/  @UP1 UMOV UR36, UR4 ;  /* 0x0000000400241c82 */ /* 0x000fe20008000000 */
[----:B------:R-:W-:Y:S05]  /*6450*/  BRA.U !UP0, `(.L_x_110) ;  /* 0x0000000108cc7547 */ /* 0x000fea000b800000 */
[----:B------:R-:W1:Y:S01]  /*6460*/  LDCU UR9, c[0x0][0xb20] ;  /* 0x00016400ff0977ac */ /* 0x000e620008000800 */
[----:B------:R-:W-:Y:S02]  /*6470*/  UIMAD.WIDE.U32 UR4, UR58, UR55, URZ ;  /* 0x000000373a0472a5 */ /* 0x000fe4000f8e00ff */
[----:B------:R-:W-:Y:S02]  /*6480*/  UIMAD.WIDE.U32 UR6, UR59, UR52, URZ ;  /* 0x000000343b0672a5 */ /* 0x000fe4000f8e00ff */
[----:B------:R-:W-:Y:S02]  /*6490*/  UIMAD.WIDE.U32 UR10, UR36, UR55, URZ ;  /* 0x00000037240a72a5 */ /* 0x000fe4000f8e00ff */
[----:B------:R-:W-:Y:S02]  /*64a0*/  UISETP.NE.AND UP0, UPT, UR54, 0x1, UPT ;  /* 0x000000013600788c */ /* 0x000fe4000bf05270 */
[----:B------:R-:W-:Y:S02]  /*64b0*/  UISETP.NE.AND UP1, UPT, UR45, 0x1, UPT ;  /* 0x000000012d00788c */ /* 0x000fe4000bf25270 */
[----:B------:R-:W-:Y:S02]  /*64c0*/  UISETP.NE.AND UP2, UPT, UR39, 0x1, UPT ;  /* 0x000000012700788c */ /* 0x000fe4000bf45270 */
[----:B------:R-:W-:Y:S01]  /*64d0*/  UIMAD.WIDE.U32 UR12, UR37, UR52, URZ ;  /* 0x00000034250c72a5 */ /* 0x000fe2000f8e00ff */
[----:B------:R-:W-:Y:S01]  /*64e0*/  UMOV UR4, UR5 ;  /* 0x0000000500047c82 */ /* 0x000fe20008000000 */
[----:B------:R-:W-:Y:S01]  /*64f0*/  UMOV UR6, UR11 ;  /* 0x0000000b00067c82 */ /* 0x000fe20008000000 */
[----:B-1----:R-:W-:Y:S03]  /*6500*/  USHF.R.U32.HI UR8, URZ, UR9, UR4 ;  /* 0x00000009ff087299 */ /* 0x002fe60008011604 */
[----:B------:R-:W-:Y:S02]  /*6510*/  UMOV UR4, UR7 ;  /* 0x0000000700047c82 */ /* 0x000fe40008000000 */
[----:B------:R-:W-:Y:S02]  /*6520*/  USHF.R.U32.HI UR5, URZ, UR53, UR4 ;  /* 0x00000035ff057299 */ /* 0x000fe40008011604 */
[----:B------:R-:W-:Y:S02]  /*6530*/  USEL UR4, UR58, UR8, !UP0 ;  /* 0x000000083a047287 */ /* 0x000fe4000c000000 */
[----:B------:R-:W-:Y:S02]  /*6540*/  USHF.R.U32.HI UR8, URZ, UR9, UR6 ;  /* 0x00000009ff087299 */ /* 0x000fe40008011606 */
[----:B------:R-:W-:Y:S02]  /*6550*/  UIMAD.WIDE.U32 UR6, UR4, UR46, URZ ;  /* 0x0000002e040672a5 */ /* 0x000fe4000f8e00ff */
[----:B------:R-:W-:Y:S02]  /*6560*/  USEL UR9, UR59, UR5, !UP1 ;  /* 0x000000053b097287 */ /* 0x000fe4000c800000 */
[----:B------:R-:W-:Y:S02]  /*6570*/  USEL UR8, UR36, UR8, !UP0 ;  /* 0x0000000824087287 */ /* 0x000fe4000c000000 */
[----:B------:R-:W-:Y:S01]  /*6580*/  UIMAD.WIDE.U32 UR10, UR9, UR46, URZ ;  /* 0x0000002e090a72a5 */ /* 0x000fe2000f8e00ff */
[----:B------:R-:W-:Y:S01]  /*6590*/  UMOV UR6, UR7 ;  /* 0x0000000700067c82 */ /* 0x000fe20008000000 */
[----:B------:R-:W-:Y:S01]  /*65a0*/  UMOV UR5, UR13 ;  /* 0x0000000d00057c82 */ /* 0x000fe20008000000 */
[----:B------:R-:W-:Y:S02]  /*65b0*/  @UP2 USHF.R.U32.HI UR4, URZ, UR47, UR6 ;  /* 0x0000002fff042299 */ /* 0x000fe40008011606 */
[----:B------:R-:W-:Y:S02]  /*65c0*/  USHF.R.U32.HI UR5, URZ, UR53, UR5 ;  /* 0x00000035ff057299 */ /* 0x000fe40008011605 */
[----:B------:R-:W-:Y:S02]  /*65d0*/  UIMAD UR4, UR39, UR4, URZ ;  /* 0x00000004270472a4 */ /* 0x000fe4000f8e02ff */
[----:B------:R-:W-:Y:S02]  /*65e0*/  USEL UR5, UR37, UR5, !UP1 ;  /* 0x0000000525057287 */ /* 0x000fe4000c800000 */
[----:B------:R-:W-:Y:S01]  /*65f0*/  UISETP.GE.AND UP0, UPT, UR8, UR4, UPT ;  /* 0x000000040800728c */ /* 0x000fe2000bf06270 */
[----:B------:R-:W-:Y:S01]  /*6600*/  UMOV UR6, UR11 ;  /* 0x0000000b00067c82 */ /* 0x000fe20008000000 */
[----:B------:R-:W-:Y:S02]  /*6610*/  UIMAD.WIDE.U32 UR10, UR8, UR46, URZ ;  /* 0x0000002e080a72a5 */ /* 0x000fe4000f8e00ff */
[----:B------:R-:W-:Y:S04]  /*6620*/  @UP2 USHF.R.U32.HI UR9, URZ, UR47, UR6 ;  /* 0x0000002fff092299 */ /* 0x000fe80008011606 */
[----:B------:R-:W-:Y:S01]  /*6630*/  UIMAD UR6, UR39, UR9, URZ ;  /* 0x00000009270672a4 */ /* 0x000fe2000f8e02ff */
[----:B------:R-:W-:Y:S03]  /*6640*/  UMOV UR4, UR11 ;  /* 0x0000000b00047c82 */ /* 0x000fe60008000000 */
[----:B------:R-:W-:Y:S02]  /*6650*/  UISETP.GE.OR UP0, UPT, UR5, UR6, UP0 ;  /* 0x000000060500728c */ /* 0x000fe40008706670 */
[----:B------:R-:W-:Y:S02]  /*6660*/  USHF.R.U32.HI UR4, URZ, UR47, UR4 ;  /* 0x0000002fff047299 */ /* 0x000fe40008011604 */
[----:B------:R-:W-:Y:S02]  /*6670*/  UIMAD.WIDE.U32 UR6, UR5, UR46, URZ ;  /* 0x0000002e050672a5 */ /* 0x000fe4000f8e00ff */
[----:B------:R-:W-:Y:S02]  /*6680*/  USEL UR11, UR8, UR4, !UP2 ;  /* 0x00000004080b7287 */ /* 0x000fe4000d000000 */
[----:B------:R-:W-:Y:S02]  /*6690*/  UIADD3 UR6, UPT, UPT, -UR5, URZ, URZ ;  /* 0x000000ff05067290 */ /* 0x000fe4000fffe1ff */
[----:B------:R-:W-:Y:S02]  /*66a0*/  UIADD3 UR10, UPT, UPT, -UR11, URZ, URZ ;  /* 0x000000ff0b0a7290 */ /* 0x000fe4000fffe1ff */
[----:B------:R-:W-:Y:S02]  /*66b0*/  UIMAD UR6, UR45, UR6, UR37 ;  /* 0x000000062d0672a4 */ /* 0x000fe4000f8e0225 */
[----:B------:R-:W-:Y:S01]  /*66c0*/  UIMAD UR10, UR39, UR10, UR8 ;  /* 0x0000000a270a72a4 */ /* 0x000fe2000f8e0208 */
[----:B------:R-:W-:Y:S01]  /*66d0*/  @!UP0 UMOV UR4, UR7 ;  /* 0x0000000700048c82 */ /* 0x000fe20008000000 */
[----:B------:R-:W-:Y:S02]  /*66e0*/  UIADD3 UR7, UPT, UPT, -UR8, URZ, URZ ;  /* 0x000000ff08077290 */ /* 0x000fe4000fffe1ff */
[----:B------:R-:W-:Y:S04]  /*66f0*/  @!UP0 USHF.R.U32.HI UR4, URZ, UR47, UR4 ;  /* 0x0000002fff048299 */ /* 0x000fe80008011604 */
[----:B------:R-:W-:Y:S04]  /*6700*/  @!UP0 USEL UR4, UR5, UR4, !UP2 ;  /* 0x0000000405048287 */ /* 0x000fe8000d000000 */
[----:B------:R-:W-:Y:S02]  /*6710*/  @!UP0 UIMAD UR9, UR9, UR10, UR4 ;  /* 0x0000000a090982a4 */ /* 0x000fe4000f8e0204 */
[----:B------:R-:W-:Y:S02]  /*6720*/  @!UP0 UIADD3 UR10, UPT, UPT, UR11, -UR4, URZ ;  /* 0x800000040b0a8290 */ /* 0x000fe4000fffe0ff */
[----:B------:R-:W-:Y:S02]  /*6730*/  UIMAD UR4, UR54, UR7, UR36 ;  /* 0x00000007360472a4 */ /* 0x000fe4000f8e0224 */
[----:B------:R-:W-:Y:S03]  /*6740*/  @!UP0 UIMAD UR8, UR10, UR39, UR5 ;  /* 0x000000270a0882a4 */ /* 0x000fe6000f8e0205 */
[----:B------:R-:W-:Y:S02]  /*6750*/  @!UP0 UMOV UR5, UR9 ;  /* 0x0000000900058c82 */ /* 0x000fe40008000000 */
[----:B------:R-:W-:Y:S02]  /*6760*/  UIMAD UR37, UR5, UR45, UR6 ;  /* 0x0000002d052572a4 */ /* 0x000fe4000f8e0206 */
[----:B------:R-:W-:Y:S11]  /*6770*/  UIMAD UR36, UR8, UR54, UR4 ;  /* 0x00000036082472a4 */ /* 0x000ff6000f8e0204 */
[----:B------:R-:W-:Y:S01]  /*6780*/  @!UPT UIADD3 URZ, UPT, UPT, URZ, URZ, URZ ;  /* 0x000000fffffff290 */ /* 0x000fe2000fffe0ff */
.L_x_110:
[----:B------:R-:W-:Y:S01]  /*6790*/  UISETP.NE.AND UP0, UPT, UR38, 0x1, UPT ;  /* 0x000000012600788c */ /* 0x000fe2000bf05270 */
[----:B------:R-:W-:Y:S01]  /*67a0*/  @P0 SHF.R.U32.HI R4, RZ, 0x10, R5 ;  /* 0x00000010ff040819 */ /* 0x000fe20000011605 */
[----:B------:R-:W-:Y:S03]  /*67b0*/  USHF.L.U32 UR41, UR21, 0x7, URZ ;  /* 0x0000000715297899 */ /* 0x000fe600080006ff */
[----:B------:R-:W-:Y:S06]  /*67c0*/  @P0 R2UR UR60, R4 ;  /* 0x00000000043c02ca */ /* 0x000fec00000e0000 */
[----:B------:R-:W1:Y:S01]  /*67d0*/  @!UP0 LDCU.128 UR12, c[0x0][0xb10] ;  /* 0x00016200ff0c87ac */ /* 0x000e620008000c00 */
[----:B------:R-:W2:Y:S01]  /*67e0*/  @!UP0 LDCU UR5, c[0x0][0xb0c] ;  /* 0x00016180ff0587ac */ /* 0x000ea20008000800 */
[----:B------:R-:W3:Y:S01]  /*67f0*/  @!UP0 LDCU UR10, c[0x0][0xb20] ;  /* 0x00016400ff0a87ac */ /* 0x000ee20008000800 */
[----:B-1----:R-:W-:Y:S02]  /*6800*/  UIMAD.WIDE.U32 UR8, UR37, UR12, URZ ;  /* 0x0000000c250872a5 */ /* 0x002fe4000f8e00ff */
[----:B------:R-:W-:Y:S02]  /*6810*/  UIMAD.WIDE.U32 UR6, UR36, UR15, URZ ;  /* 0x0000000f240672a5 */ /* 0x000fe4000f8e00ff */
[----:B------:R-:W-:Y:S03]  /*6820*/  @!UP0 UISETP.NE.AND UP1, UPT, UR14, 0x1, UPT ;  /* 0x000000010e00888c */ /* 0x000fe6000bf25270 */
[----:B------:R-:W-:Y:S01]  /*6830*/  @!UP0 UMOV UR4, UR9 ;  /* 0x0000000900048c82 */ /* 0x000fe20008000000 */
[----:B--2---:R-:W-:Y:S02]  /*6840*/  @!UP0 UISETP.NE.AND UP2, UPT, UR5, 0x1, UPT ;  /* 0x000000010500888c */ /* 0x004fe4000bf45270 */
[----:B------:R-:W-:Y:S01]  /*6850*/  @!UP0 USHF.R.U32.HI UR4, URZ, UR13, UR4 ;  /* 0x0000000dff048299 */ /* 0x000fe20008011604 */
[----:B------:R-:W-:Y:S02]  /*6860*/  @!UP0 UMOV UR6, UR7 ;  /* 0x0000000700068c82 */ /* 0x000fe40008000000 */
[----:B---3--:R-:W-:Y:S02]  /*6870*/  @!UP0 USHF.R.U32.HI UR6, URZ, UR10, UR6 ;  /* 0x0000000aff068299 */ /* 0x008fe40008011606 */
[----:B------:R-:W-:Y:S02]  /*6880*/  @!UP0 USEL UR7, UR37, UR4, !UP2 ;  /* 0x0000000425078287 */ /* 0x000fe4000d000000 */
[----:B------:R-:W-:Y:S04]  /*6890*/  @!UP0 USEL UR6, UR36, UR6, !UP1 ;  /* 0x0000000624068287 */ /* 0x000fe8000c800000 */
[----:B------:R-:W-:Y:S02]  /*68a0*/  @!UP0 UIADD3 UR4, UPT, UPT, -UR7, UR6, URZ ;  /* 0x0000000607048290 */ /* 0x000fe4000fffe1ff */
[----:B------:R-:W-:Y:S02]  /*68b0*/  @!UP0 UIADD3 UR6, UPT, UPT, UR7, -UR6, URZ ;  /* 0x8000000607068290 */ /* 0x000fe4000fffe0ff */
[----:B------:R-:W-:Y:S02]  /*68c0*/  @!UP0 UIMAD UR37, UR4, UR5, UR37 ;  /* 0x00000005042582a4 */ /* 0x000fe4000f8e0225 */
[----:B------:R-:W-:Y:S02]  /*68d0*/  @!UP0 UIMAD UR36, UR6, UR14, UR36 ;  /* 0x0000000e062482a4 */ /* 0x000fe4000f8e0224 */
[----:B------:R-:W-:Y:S09]  /*68e0*/  ULOP3.LUT UP0, URZ, UR61, 0x1b0, URZ, 0xc0, !UPT ;  /* 0x000001b03dff7892 */ /* 0x000ff2000f80c0ff */
[----:B------:R-:W-:Y:S05]  /*68f0*/  BRA.U !UP0, `(.L_x_111) ;  /* 0x0000000108407547 */ /* 0x000fea000b800000 */
[----:B------:R-:W1:Y:S01]  /*6900*/  LDCU.64 UR8, c[0x4][0x80] ;  /* 0x01001000ff0877ac */ /* 0x000e620008000a00 */
[----:B------:R-:W-:Y:S01]  /*6910*/  MOV R15, 0x0 ;  /* 0x00000000000f7802 */ /* 0x000fe20000000f00 */
[----:B------:R-:W-:Y:S02]  /*6920*/  HFMA2 R12, -RZ, RZ, 0, 5.9604644775390625e-08 ;  /* 0x00000001ff0c7431 */ /* 0x000fe400000001ff */
[----:B------:R-:W-:Y:S02]  /*6930*/  IMAD.MOV.U32 R8, RZ, RZ, 0x70 ;  /* 0x00000070ff087424 */ /* 0x000fe400078e00ff */
[----:B------:R-:W-:Y:S01]  /*6940*/  IMAD.MOV.U32 R13, RZ, RZ, RZ ;  /* 0x000000ffff0d7224 */ /* 0x000fe200078e00ff */
[----:B------:R-:W2:Y:S01]  /*6950*/  LDCU.64 UR6, c[0x4][0x88] ;  /* 0x01001100ff0677ac */ /* 0x000ea20008000a00 */
[----:B------:R-:W3:Y:S01]  /*6960*/  LDC.64 R14, c[0x4][R15] ;  /* 0x010000000f0e7b82 */ /* 0x000ee20000000a00 */
[----:B------:R-:W4:Y:S01]  /*6970*/  LDCU.64 UR4, c[0x4][0x8] ;  /* 0x01000100ff0477ac */ /* 0x000f220008000a00 */
[----:B-1----:R-:W-:Y:S01]  /*6980*/  MOV R5, UR9 ;  /* 0x0000000900057c02 */ /* 0x002fe20008000f00 */
[----:B------:R-:W-:Y:S01]  /*6990*/  IMAD.U32 R4, RZ, RZ, UR8 ;  /* 0x00000008ff047e24 */ /* 0x000fe2000f8e00ff */
[----:B--2---:R-:W-:Y:S01]  /*69a0*/  MOV R7, UR7 ;  /* 0x0000000700077c02 */ /* 0x004fe20008000f00 */
[----:B------:R-:W-:Y:S01]  /*69b0*/  IMAD.U32 R6, RZ, RZ, UR6 ;  /* 0x00000006ff067e24 */ /* 0x000fe2000f8e00ff */
[----:B----4-:R-:W-:Y:S01]  /*69c0*/  MOV R11, UR5 ;  /* 0x00000005000b7c02 */ /* 0x010fe20008000f00 */
[----:B------:R-:W-:Y:S02]  /*69d0*/  IMAD.U32 R10, RZ, RZ, UR4 ;  /* 0x00000004ff0a7e24 */ /* 0x000fe4000f8e00ff */
[----:B------:R-:W-:Y:S07]  /*69e0*/  LEPC R20, `(.L_x_111) ;  /* 0x000000001014794e */ /* 0x000fee0000000000 */
[----:B---3-5:R-:W-:Y:S05]  /*69f0*/  CALL.ABS.NOINC R14 ;  /* 0x000000000e007343 */ /* 0x028fea0003c00000 */
.L_x_111:
[----:B------:R-:W-:Y:S01]  /*6a00*/  LOP3.LUT P0, RZ, R104, 0x1b0, RZ, 0xc0, !PT ;  /* 0x000001b068ff7812 */ /* 0x000fe2000780c0ff */
[----:B------:R-:W-:Y:S11]  /*6a10*/  BSSY.RECONVERGENT B6, `(.L_x_112) ;  /* 0x0000013000067945 */ /* 0x000ff60003800200 */
[----:B------:R-:W-:Y:S01]  /*6a20*/  @!UPT UIADD3 URZ, UPT, UPT, URZ, URZ, URZ ;  /* 0x000000fffffff290 */ /* 0x000fe2000fffe0ff */
[----:B------:R-:W-:Y:S05]  /*6a30*/  @!P0 BRA `(.L_x_113) ;  /* 0x0000000000408947 */ /* 0x000fea0003800000 */
        /* <DEDUP_REMOVED lines=16> */
.L_x_113:
[----:B------:R-:W-:Y:S05]  /*6b40*/  BSYNC.RECONVERGENT B6 ;  /* 0x0000000000067941 */ /* 0x000fea0003800200 */
.L_x_112:
[----:B------:R-:W-:Y:S01]  /*6b50*/  R2UR UR4, R102 ;  /* 0x00000000660472ca */ /* 0x000fe200000e0000 */
[----:B------:R-:W-:Y:S01]  /*6b60*/  UISETP.NE.U32.AND UP0, UPT, UR62, URZ, UPT ;  /* 0x000000ff3e00728c */ /* 0x000fe2000bf05070 */
[----:B------:R-:W-:Y:S02]  /*6b70*/  ISETP.NE.U32.AND P4, PT, R84, RZ, PT ;  /* 0x000000ff5400720c */ /* 0x000fe40003f85070 */
[----:B------:R-:W-:Y:S01]  /*6b80*/  ISETP.NE.U32.AND P2, PT, RZ, UR56, PT ;  /* 0x00000038ff007c0c */ /* 0x000fe2000bf45070 */
[----:B------:R-:W-:Y:S01]  /*6b90*/  UISETP.NE.AND.EX UP1, UPT, UR63, URZ, UPT, UP0 ;  /* 0x000000ff3f00728c */ /* 0x000fe2000bf25300 */
[----:B------:R-:W-:Y:S01]  /*6ba0*/  ISETP.NE.AND.EX P4, PT, R85, RZ, PT, P4 ;  /* 0x000000ff5500720c */ /* 0x000fe20003f85340 */
[----:B------:R-:W-:Y:S01]  /*6bb0*/  UPLOP3.LUT UP0, UPT, UPT, UPT, UPT, 0x40, 0x4 ;  /* 0x000000000004789c */ /* 0x000fe20003f0e870 */
[----:B------:R-:W-:Y:S05]  /*6bc0*/  ISETP.NE.AND.EX P2, PT, RZ, UR57, PT, P2 ;  /* 0x00000039ff007c0c */ /* 0x000fea000bf45320 */
[----:B------:R-:W-:Y:S06]  /*6bd0*/  UISETP.NE.AND UP2, UPT, UR4, URZ, UPT ;  /* 0x000000ff0400728c */ /* 0x000fec000bf45270 */
[----:B------:R-:W-:Y:S05]  /*6be0*/  PLOP3.LUT P1, PT, PT, PT, UP2, 0x80, 0x8 ;  /* 0x000000000008781c */ /* 0x000fea0003f2f028 */
[----:B------:R-:W-:Y:S06]  /*6bf0*/  @UP2 UPLOP3.LUT UP0, UPT, UPT, UPT, UP1, 0x80, 0x8 ;  /* 0x000000000008289c */ /* 0x000fec0003f0f010 */
[----:B------:R-:W-:Y:S01]  /*6c00*/  PLOP3.LUT P0, PT, PT, PT, UP0, 0x80, 0x8 ;  /* 0x000000000008781c */ /* 0x000fe20003f0f008 */
[----:B------:R-:W-:Y:S01]  /*6c10*/  @!UPT UIADD3 URZ, UPT, UPT, URZ, URZ, URZ ;  /* 0x000000fffffff290 */ /* 0x000fe2000fffe0ff */
[----:B------:R-:W-:Y:S11]  /*6c20*/  BRA.U !UP1, `(.L_x_114) ;  /* 0x00000001093c7547 */ /* 0x000ff6000b800000 */
[----:B------:R-:W-:Y:S01]  /*6c30*/  UISETP.NE.U32.AND UP0, UPT, UR56, URZ, UPT ;  /* 0x000000ff3800728c */ /* 0x000fe2000bf05070 */
[----:B------:R-:W-:Y:S01]  /*6c40*/  HFMA2 R0, -RZ, RZ, 0, 5.9604644775390625e-08 ;  /* 0x00000001ff007431 */ /* 0x000fe200000001ff */
[----:B------:R-:W1:Y:S01]  /*6c50*/  LDCU.64 UR8, c[0x0][0x358] ;  /* 0x00006b00ff0877ac */ /* 0x000e620008000a00 */
[----:B------:R-:W-:Y:S01]  /*6c60*/  IMAD.MOV.U32 R92, RZ, RZ, 0x1 ;  /* 0x00000001ff5c7424 */ /* 0x000fe200078e00ff */
[----:B------:R-:W-:Y:S06]  /*6c70*/  UISETP.NE.AND.EX UP0, UPT, UR57, URZ, UPT, UP0 ;  /* 0x000000ff3900728c */ /* 0x000fec000bf05300 */
        /* <DEDUP_REMOVED lines=9> */
[----:B-12---:R-:W-:Y:S02]  /*6d10*/  @!P3 IMAD.U32 R41, RZ, RZ, UR4 ;  /* 0x00000004ff29be24 */ /* 0x006fe4000f8e00ff */
.L_x_114:
[----:B------:R-:W-:Y:S05]  /*6d20*/  @!P4 BRA `(.L_x_115) ;  /* 0x000000000024c947 */ /* 0x000fea0003800000 */
[----:B------:R-:W-:Y:S01]  /*6d30*/  ISETP.NE.U32.AND P3, PT, R74, RZ, PT ;  /* 0x000000ff4a00720c */ /* 0x000fe20003f65070 */
[----:B------:R-:W1:Y:S03]  /*6d40*/  LDCU.64 UR4, c[0x0][0x358] ;  /* 0x00006b00ff0477ac */ /* 0x000e660008000a00 */
[----:B------:R-:W-:Y:S11]  /*6d50*/  ISETP.NE.AND.EX P3, PT, R75, RZ, PT, P3 ;  /* 0x000000ff4b00720c */ /* 0x000ff60003f65330 */
[----:B------:R-:W-:Y:S02]  /*6d60*/  @!UPT UIADD3 URZ, UPT, UPT, URZ, URZ, URZ ;  /* 0x000000fffffff290 */ /* 0x000fe4000fffe0ff */
[----:B------:R-:W2:Y:S01]  /*6d70*/  @P3 LDC.64 R4, c[0x0][0x8a8] ;  /* 0x00022a00ff043b82 */ /* 0x000ea20000000a00 */
[----:B------:R-:W-:Y:S04]  /*6d80*/  @P3 IMAD R0, R84, UR50, RZ ;  /* 0x0000003254003c24 */ /* 0x000fe8000f8e02ff */
[----:B--2---:R-:W-:Y:S05]  /*6d90*/  @P3 IMAD.WIDE R4, R0, 0x4, R4 ;  /* 0x0000000400043825 */ /* 0x004fea00078e0204 */
[----:B-1---5:R1:W5:Y:S02]  /*6da0*/  @P3 LDG.E R38, desc[UR4][R4.64] ;  /* 0x0000000404263981 */ /* 0x022364000c1e1900 */
[----:B-1----:R-:W2:Y:S02]  /*6db0*/  @!P3 LDC R38, c[0x0][0x8a0] ;  /* 0x00022800ff26bb82 */ /* 0x002ea40000000800 */
.L_x_115:
[----:B-----5:R-:W-:Y:S01]  /*6dc0*/  FSETP.NEU.AND P5, PT, R41, RZ, PT ;  /* 0x000000ff2900720b */ /* 0x020fe20003fad000 */
[----:B------:R-:W-:Y:S01]  /*6dd0*/  USHF.L.U32 UR8, UR49, 0x6, URZ ;  /* 0x0000000631087899 */ /* 0x000fe200080006ff */
[----:B------:R-:W-:Y:S01]  /*6de0*/  SEL R6, RZ, 0xffffffff, P2 ;  /* 0xffffffffff067807 */ /* 0x000fe20001000000 */
[----:B------:R-:W-:Y:S01]  /*6df0*/  BSSY B1, `(.L_x_116) ;  /* 0x0000054000017945 */ /* 0x000fe20003800000 */
[----:B------:R-:W-:Y:S01]  /*6e00*/  LOP3.LUT P4, RZ, R92, 0xff, RZ, 0xc0, !PT ;  /* 0x000000ff5cff7812 */ /* 0x000fe2000788c0ff */
[----:B------:R-:W-:Y:S01]  /*6e10*/  IMAD.MOV.U32 R114, RZ, RZ, 0x1 ;  /* 0x00000001ff727424 */ /* 0x000fe200078e00ff */
[----:B------:R-:W-:Y:S01]  /*6e20*/  @P1 SEL R3, RZ, 0xffffffff, P5 ;  /* 0xffffffffff031807 */ /* 0x000fe20002800000 */
[----:B------:R-:W-:Y:S01]  /*6e30*/  IMAD.U32 R107, RZ, RZ, UR8 ;  /* 0x00000008ff6b7e24 */ /* 0x000fe2000f8e00ff */
[----:B------:R-:W-:Y:S01]  /*6e40*/  LEA R0, R86, UR48, 0x3 ;  /* 0x0000003056007c11 */ /* 0x000fe2000f8e18ff */
[----:B------:R-:W-:Y:S01]  /*6e50*/  IMAD.IADD R39, R37, 0x1, R2 ;  /* 0x0000000125277824 */ /* 0x000fe200078e0202 */
[----:B------:R-:W-:Y:S02]  /*6e60*/  @P0 SEL R3, R6, R3, !P4 ;  /* 0x0000000306030207 */ /* 0x000fe40006000000 */
[----:B------:R-:W-:Y:S02]  /*6e70*/  CS2R R82, SRZ ;  /* 0x0000000000527805 */ /* 0x000fe4000001ff00 */
[----:B------:R-:W-:Y:S02]  /*6e80*/  LEA R113, R36, UR48, 0x3 ;  /* 0x0000003024717c11 */ /* 0x000fe4000f8e18ff */
[----:B------:R-:W-:Y:S02]  /*6e90*/  CS2R R80, SRZ ;  /* 0x0000000000507805 */ /* 0x000fe4000001ff00 */
[----:B------:R-:W-:Y:S02]  /*6ea0*/  @P1 LOP3.LUT R3, R3, 0x1, RZ, 0xc0, !PT ;  /* 0x0000000103031812 */ /* 0x000fe400078ec0ff */
[----:B------:R-:W-:Y:S02]  /*6eb0*/  CS2R R78, SRZ ;  /* 0x00000000004e7805 */ /* 0x000fe4000001ff00 */
[----:B------:R-:W-:Y:S02]  /*6ec0*/  SHF.L.U32 R4, R88, 0x1f, RZ ;  /* 0x0000001f58047819 */ /* 0x000fe400000006ff */
[----:B------:R-:W-:Y:S02]  /*6ed0*/  CS2R R76, SRZ ;  /* 0x00000000004c7805 */ /* 0x000fe4000001ff00 */
[----:B------:R-:W-:Y:S02]  /*6ee0*/  ISETP.NE.U32.OR P3, PT, R3, 0x1, !P1 ;  /* 0x000000010300780c */ /* 0x000fe40004f65470 */
[----:B------:R-:W-:Y:S02]  /*6ef0*/  R2UR UR4, R98 ;  /* 0x00000000620472ca */ /* 0x000fe400000e0000 */
[----:B------:R-:W-:Y:S02]  /*6f00*/  R2UR UR7, R97 ;  /* 0x00000000610772ca */ /* 0x000fe400000e0000 */
[----:B------:R-:W-:Y:S02]  /*6f10*/  R2UR UR10, R99 ;  /* 0x00000000630a72ca */ /* 0x000fe400000e0000 */
[----:B------:R-:W-:Y:S02]  /*6f20*/  R2UR UR6, R95 ;  /* 0x000000005f0672ca */ /* 0x000fe400000e0000 */
[----:B------:R-:W-:Y:S02]  /*6f30*/  R2UR UR9, R96 ;  /* 0x00000000600972ca */ /* 0x000fe400000e0000 */
[----:B------:R-:W-:Y:S02]  /*6f40*/  R2UR UR11, R94 ;  /* 0x000000005e0b72ca */ /* 0x000fe400000e0000 */
[----:B------:R-:W-:Y:S01]  /*6f50*/  @P3 SHF.L.U32 R5, R73, 0x1f, RZ ;  /* 0x0000001f49053819 */ /* 0x000fe200000006ff */
[----:B------:R-:W-:Y:S01]  /*6f60*/  UIMAD.WIDE.U32 UR4, UR8, UR4, URZ ;  /* 0x00000004080472a5 */ /* 0x000fe2000f8e00ff */
[----:B------:R-:W-:Y:S02]  /*6f70*/  P2R R108, PR, RZ, 0x8 ;  /* 0x00000008ff6c7803 */ /* 0x000fe40000000000 */
[----:B------:R-:W1:Y:S01]  /*6f80*/  @P3 SYNCS.PHASECHK.TRANS64.TRYWAIT P1, [R0+URZ+0x220], R5 ;  /* 0x00022005000035a7 */ /* 0x000e6200080211ff */
[----:B------:R-:W-:Y:S01]  /*6f90*/  PLOP3.LUT P3, PT, PT, PT, UP1, 0x80, 0x8 ;  /* 0x000000000008781c */ /* 0x000fe20003f6f018 */
[----:B------:R-:W-:Y:S01]  /*6fa0*/  UISETP.NE.AND UP0, UPT, UR10, 0x1, UPT ;  /* 0x000000010a00788c */ /* 0x000fe2000bf05270 */
[----:B------:R-:W-:Y:S01]  /*6fb0*/  SEL R3, RZ, 0xffffffff, P5 ;  /* 0xffffffffff037807 */ /* 0x000fe20002800000 */
[----:B------:R-:W-:Y:S01]  /*6fc0*/  UMOV UR4, UR5 ;  /* 0x0000000500047c82 */ /* 0x000fe20008000000 */
[----:B------:R-:W-:Y:S01]  /*6fd0*/  ISETP.NE.AND P5, PT, R108, RZ, PT ;  /* 0x000000ff6c00720c */ /* 0x000fe20003fa5270 */
[----:B------:R-:W-:Y:S04]  /*6fe0*/  USHF.R.U32.HI UR4, URZ, UR7, UR4 ;  /* 0x00000007ff047299 */ /* 0x000fe80008011604 */
[----:B------:R-:W-:Y:S02]  /*6ff0*/  USEL UR4, UR8, UR4, !UP0 ;  /* 0x0000000408047287 */ /* 0x000fe4000c000000 */
[----:B------:R-:W-:Y:S02]  /*7000*/  UISETP.NE.AND UP0, UPT, UR9, 0x1, UPT ;  /* 0x000000010900788c */ /* 0x000fe4000bf05270 */
[----:B------:R-:W-:Y:S01]  /*7010*/  UIMAD.WIDE.U32 UR6, UR4, UR6, URZ ;  /* 0x00000006040672a5 */ /* 0x000fe2000f8e00ff */
[----:B------:R-:W-:Y:S01]  /*7020*/  @P3 SEL R3, R6, R3, !P4 ;  /* 0x0000000306033207 */ /* 0x000fe20006000000 */
[----:B------:R3:W4:Y:S01]  /*7030*/  SYNCS.PHASECHK.TRANS64.TRYWAIT P0, [R113+URZ+0x260], R4 ;  /* 0x00026004710075a7 */ /* 0x00072200080011ff */
[----:B------:R-:W-:Y:S01]  /*7040*/  IMAD.U32 R106, RZ, RZ, UR4 ;  /* 0x00000004ff6a7e24 */ /* 0x000fe2000f8e00ff */
[----:B------:R-:W-:Y:S01]  /*7050*/  PLOP3.LUT P2, PT, PT, PT, UP0, 0x80, 0x8 ;  /* 0x000000000008781c */ /* 0x000fe20003f4f008 */
[----:B------:R-:W-:Y:S01]  /*7060*/  IMAD R8, RZ, RZ, -UR4 ;  /* 0x80000004ff087e24 */ /* 0x000fe2000f8e02ff */
[----:B------:R-:W-:Y:S01]  /*7070*/  LOP3.LUT R3, R3, 0x1, RZ, 0xc0, !PT ;  /* 0x0000000103037812 */ /* 0x000fe200078ec0ff */
[----:B------:R-:W-:Y:S01]  /*7080*/  UMOV UR5, UR7 ;  /* 0x0000000700057c82 */ /* 0x000fe20008000000 */
[----:B------:R-:W-:Y:S01]  /*7090*/  IMAD.U32 R105, RZ, RZ, UR4 ;  /* 0x00000004ff697e24 */ /* 0x000fe2000f8e00ff */
[----:B------:R-:W-:Y:S01]  /*70a0*/  USHF.R.U32.HI UR5, URZ, UR11, UR5 ;  /* 0x0000000bff057299 */ /* 0x000fe20008011605 */
[----:B------:R-:W-:Y:S01]  /*70b0*/  ISETP.NE.U32.AND P6, PT, R3, 0x1, PT ;  /* 0x000000010300780c */ /* 0x000fe20003fc5070 */
[----:B------:R-:W-:Y:S03]  /*70c0*/  IMAD R107, R8, UR10, R107 ;  /* 0x0000000a086b7c24 */ /* 0x000fe6000f8e026b */
[----:B------:R-:W-:Y:S02]  /*70d0*/  P2R R115, PR, RZ, 0x40 ;  /* 0x00000040ff737803 */ /* 0x000fe40000000000 */
[----:B------:R-:W-:Y:S05]  /*70e0*/  SEL R106, R106, UR5, !P2 ;  /* 0x000000056a6a7c07 */ /* 0x000fea000d000000 */
[----:B------:R-:W-:Y:S04]  /*70f0*/  IMAD.MOV R6, RZ, RZ, -R106 ;  /* 0x000000ffff067224 */ /* 0x000fe800078e0a6a */
[----:B------:R-:W-:Y:S01]  /*7100*/  IMAD R105, R6, UR9, R105 ;  /* 0x0000000906697c24 */ /* 0x000fe2000f8e0269 */
[----:B-1----:R-:W-:Y:S01]  /*7110*/  @P5 SEL R114, RZ, 0x1, !P1 ;  /* 0x00000001ff725807 */ /* 0x002fe20004800000 */
[----:B---3--:R-:W-:Y:S06]  /*7120*/  @!P5 BRA `(.L_x_117) ;  /* 0x000000000080d947 */ /* 0x008fec0003800000 */
[----:B------:R-:W-:Y:S01]  /*7130*/  @P6 IMAD R6, R86, 0x1000, R89 ;  /* 0x0000100056066824 */ /* 0x000fe200078e0259 */
[----:B------:R-:W1:Y:S01]  /*7140*/  S2R R2, SR_CgaCtaId ;  /* 0x0000000000027919 */ /* 0x000e620000008800 */
[----:B------:R-:W-:Y:S01]  /*7150*/  ISETP.NE.AND P1, PT, R114, RZ, PT ;  /* 0x000000ff7200720c */ /* 0x000fe20003f25270 */
[----:B------:R-:W-:Y:S01]  /*7160*/  BSSY B0, `(.L_x_118) ;  /* 0x000000b000007945 */ /* 0x000fe20003800000 */
[----:B------:R-:W-:Y:S01]  /*7170*/  @P6 VIADD R5, R6, UR48 ;  /* 0x0000003006056c36 */ /* 0x000fe20008000000 */
[----:B------:R-:W-:Y:S02]  /*7180*/  CS2R R78, SRZ ;  /* 0x00000000004e7805 */ /* 0x000fe4000001ff00 */
[----:B------:R-:W-:Y:S02]  /*7190*/  CS2R R76, SRZ ;  /* 0x00000000004c7805 */ /* 0x000fe4000001ff00 */
[----:B------:R-:W-:Y:S01]  /*71a0*/  CS2R R82, SRZ ;  /* 0x0000000000527805 */ /* 0x000fe2000001ff00 */
[----:B------:R-:W-:Y:S01]  /*71b0*/  @P6 IMAD R5, R90, -0x10, R5 ;  /* 0xfffffff05a056824 */ /* 0x000fe200078e0205 */
[----:B------:R-:W-:Y:S04]  /*71c0*/  CS2R R80, SRZ ;  /* 0x0000000000507805 */ /* 0x000fe8000001ff00 */
[----:B------:R-:W-:Y:S05]  /*71d0*/  @P1 BRA `(.L_x_119) ;  /* 0x00000000000c1947 */ /* 0x000fea0003800000 */
[----:B------:R-:W-:Y:S04]  /*71e0*/  SHF.L.U32 R3, R73, 0x1f, RZ ;  /* 0x0000001f49037819 */ /* 0x000fe800000006ff */
[----:B------:R-:W3:Y:S02]  /*71f0*/  SYNCS.PHASECHK.TRANS64.TRYWAIT P1, [R0+URZ+0x220], R3 ;  /* 0x00022003000075a7 */ /* 0x000ee400080211ff */
[----:B---3--:R-:W-:Y:S05]  /*7200*/  @!P1 BRA `(.L_x_120) ;  /* 0x0000002c00789947 */ /* 0x008fea0003800000 */
.L_x_119:
[----:B------:R-:W-:Y:S05]  /*7210*/  BSYNC B0 ;  /* 0x0000000000007941 */ /* 0x000fea0003800000 */
.L_x_118:
[----:B------:R-:W-:Y:S01]  /*7220*/  ISETP.NE.AND P1, PT, R115, RZ, PT ;  /* 0x000000ff7300720c */ /* 0x000fe20003f25270 */
[----:B---3--:R-:W-:Y:S02]  /*7230*/  VIADD R3, R0, 0x230 ;  /* 0x0000023000037836 */ /* 0x008fe40000000000 */
[----:B------:R-:W-:Y:S03]  /*7240*/  VIADD R86, R86, 0x1 ;  /* 0x0000000156567836 */ /* 0x000fe60000000000 */
[----:B-1----:R-:W-:Y:S07]  /*7250*/  PRMT R2, R2, 0x654, R3 ;  /* 0x0000065402027816 */ /* 0x002fee0000000003 */
[----:B------:R1:W3:Y:S04]  /*7260*/  @P1 LDS.128 R76, [R6+UR48+0x400] ;  /* 0x00040030064c1984 */ /* 0x0002e80008000c00 */
[----:B------:R1:W1:Y:S01]  /*7270*/  @P1 LDS.128 R80, [R5+0x410] ;  /* 0x0004100005501984 */ /* 0x0002620000000c00 */
[C---:B------:R-:W-:Y:S01]  /*7280*/  ISETP.NE.AND P1, PT, R86.reuse, 0x2, PT ;  /* 0x000000025600780c */ /* 0x040fe20003f25270 */
[----:B------:R-:W-:Y:S01]  /*7290*/  @!PT LDS RZ, [RZ] ;  /* 0x00000000fffff984 */ /* 0x000fe20000000800 */
[----:B------:R-:W-:Y:S01]  /*72a0*/  @!PT LDS RZ, [RZ] ;  /* 0x00000000fffff984 */ /* 0x000fe20000000800 */
[----:B------:R-:W-:Y:S01]  /*72b0*/  @!PT LDS RZ, [RZ] ;  /* 0x00000000fffff984 */ /* 0x000fe20000000800 */
[----:B------:R-:W-:Y:S01]  /*72c0*/  @!PT LDS RZ, [RZ] ;  /* 0x00000000fffff984 */ /* 0x000fe20000000800 */
[----:B------:R5:W-:Y:S06]  /*72d0*/  MEMBAR.ALL.CTA ;  /* 0x0000000000007992 */ /* 0x000bec0000008000 */
[----:B-----5:R-:W5:Y:S01]  /*72e0*/  FENCE.VIEW.ASYNC.S ;  /* 0x00000000000073c6 */ /* 0x020f620000000000 */
[----:B------:R-:W-:Y:S02]  /*72f0*/  SEL R0, RZ, 0x1, P1 ;  /* 0x00000001ff007807 */ /* 0x000fe40000800000 */
[----:B------:R-:W-:Y:S02]  /*7300*/  SEL R86, R86, RZ, P1 ;  /* 0x000000ff56567207 */ /* 0x000fe40000800000 */
[----:B------:R-:W-:Y:S01]  /*7310*/  LOP3.LUT R73, R73, R0, RZ, 0x3c, !PT ;  /* 0x0000000049497212 */ /* 0x000fe200078e3cff */
[----:B-----5:R1:W-:Y:S06]  /*7320*/  SYNCS.ARRIVE.TRANS64.RED.A1T0 RZ, [R2+URZ], RZ ;  /* 0x000000ff02ff79a7 */ /* 0x0203ec00081004ff */
.L_x_117:
[----:B------:R-:W-:Y:S05]  /*7330*/  BSYNC B1 ;  /* 0x0000000000017941 */ /* 0x000fea0003800000 */
.L_x_116:
[----:B------:R-:W-:Y:S04]  /*7340*/  SHF.R.U32.HI R0, RZ, 0x15, R39 ;  /* 0x00000015ff007819 */ /* 0x000fe80000011627 */
[----:B------:R-:W-:Y:S01]  /*7350*/  LOP3.LUT P1, RZ, R0, 0x3, R93, 0x48, !PT ;  /* 0x0000000300ff7812 */ /* 0x000fe2000782485d */
[----:B------:R-:W-:Y:S01]  /*7360*/  @!UPT UIADD3 URZ, UPT, UPT, URZ, URZ, URZ ;  /* 0x000000fffffff290 */ /* 0x000fe2000fffe0ff */
[----:B----4-:R-:W-:Y:S11]  /*7370*/  @P0 BRA `(.L_x_121) ;  /* 0x0000000000080947 */ /* 0x010ff60003800000 */
[----:B------:R-:W4:Y:S02]  /*7380*/  SYNCS.PHASECHK.TRANS64.TRYWAIT P0, [R113+URZ+0x260], R4 ;  /* 0x00026004710075a7 */ /* 0x000f2400080011ff */
[----:B----4-:R-:W-:Y:S05]  /*7390*/  @!P0 BRA `(.L_x_122) ;  /* 0x0000002c00288947 */ /* 0x010fea0003800000 */
.L_x_121:
[----:B------:R-:W-:Y:S04]  /*73a0*/  BSSY.RECONVERGENT B6, `(.L_x_123) ;  /* 0x0000012000067945 */ /* 0x000fe80003800200 */
[----:B------:R-:W-:Y:S05]  /*73b0*/  @!P1 BRA `(.L_x_124) ;  /* 0x0000000000409947 */ /* 0x000fea0003800000 */
[----:B------:R-:W5:Y:S01]  /*73c0*/  LDCU.64 UR8, c[0x4][0x70] ;  /* 0x01000e00ff0877ac */ /* 0x000f620008000a00 */
[----:B------:R-:W-:Y:S01]  /*73d0*/  MOV R3, 0x0 ;  /* 0x0000000000037802 */ /* 0x000fe20000000f00 */
[----:B------:R-:W-:Y:S02]  /*73e0*/  HFMA2 R12, -RZ, RZ, 0, 5.9604644775390625e-08 ;  /* 0x00000001ff0c7431 */ /* 0x000fe400000001ff */
[----:B------:R-:W-:Y:S02]  /*73f0*/  IMAD.MOV.U32 R8, RZ, RZ, 0x192 ;  /* 0x00000192ff087424 */ /* 0x000fe400078e00ff */
[----:B------:R-:W-:Y:S01]  /*7400*/  IMAD.MOV.U32 R13, RZ, RZ, RZ ;  /* 0x000000ffff0d7224 */ /* 0x000fe200078e00ff */
[----:B------:R-:W2:Y:S01]  /*7410*/  LDCU.64 UR6, c[0x4][0x78] ;  /* 0x01000f00ff0677ac */ /* 0x000ea20008000a00 */
[----:B-1----:R-:W1:Y:S01]  /*7420*/  LDC.64 R2, c[0x4][R3] ;  /* 0x0100000003027b82 */ /* 0x002e620000000a00 */
[----:B------:R-:W3:Y:S01]  /*7430*/  LDCU.64 UR4, c[0x4][0x10] ;  /* 0x01000200ff0477ac */ /* 0x000ee20008000a00 */
[----:B-----5:R-:W-:Y:S01]  /*7440*/  MOV R5, UR9 ;  /* 0x0000000900057c02 */ /* 0x020fe20008000f00 */
[----:B----4-:R-:W-:Y:S01]  /*7450*/  IMAD.U32 R4, RZ, RZ, UR8 ;  /* 0x00000008ff047e24 */ /* 0x010fe2000f8e00ff */
[----:B--2---:R-:W-:Y:S01]  /*7460*/  MOV R7, UR7 ;  /* 0x0000000700077c02 */ /* 0x004fe20008000f00 */
[----:B------:R-:W-:Y:S01]  /*7470*/  IMAD.U32 R6, RZ, RZ, UR6 ;  /* 0x00000006ff067e24 */ /* 0x000fe2000f8e00ff */
[----:B---3--:R-:W-:Y:S01]  /*7480*/  MOV R11, UR5 ;  /* 0x00000005000b7c02 */ /* 0x008fe20008000f00 */
[----:B------:R-:W-:Y:S02]  /*7490*/  IMAD.U32 R10, RZ, RZ, UR4 ;  /* 0x00000004ff0a7e24 */ /* 0x000fe4000f8e00ff */
[----:B------:R-:W-:Y:S07]  /*74a0*/  LEPC R20, `(.L_x_124) ;  /* 0x000000001014794e */ /* 0x000fee0000000000 */
[----:B-1----:R-:W-:Y:S05]  /*74b0*/  CALL.ABS.NOINC R2 ;  /* 0x0000000002007343 */ /* 0x002fea0003c00000 */
.L_x_124:
[----:B------:R-:W-:Y:S05]  /*74c0*/  BSYNC.RECONVERGENT B6 ;  /* 0x0000000000067941 */ /* 0x000fea0003800200 */
.L_x_123:
[-C--:B---3--:R-:W-:Y:S01]  /*74d0*/  F2FP.F16.E4M3.UNPACK_B R42, R76.reuse ;  /* 0x0000004cff2a723e */ /* 0x088fe200020006ff */
[----:B------:R-:W-:Y:S05]  /*74e0*/  WARPSYNC.ALL ;  /* 0x0000000000007948 */ /* 0x000fea0003800000 */
[----:B------:R-:W-:Y:S01]  /*74f0*/  R2UR UR4, R39 ;  /* 0x00000000270472ca */ /* 0x000fe200000e0000 */
[--C-:B------:R-:W-:Y:S01]  /*7500*/  HADD2.F32 R40, -RZ, R42.reuse.H0_H0 ;  /* 0x2000002aff287230 */ /* 0x100fe20000004100 */
[----:B------:R-:W-:Y:S01]  /*7510*/  F2FP.F16.E4M3.UNPACK_B R44, R76.H1 ;  /* 0x0000004cff2c723e */ /* 0x000fe200030006ff */
[----:B------:R-:W-:Y:S01]  /*7520*/  HADD2.F32 R43, -RZ, R42.H1_H1 ;  /* 0x3000002aff2b7230 */ /* 0x000fe20000004100 */
[-C--:B------:R-:W-:Y:S01]  /*7530*/  F2FP.F16.E4M3.UNPACK_B R46, R77.reuse ;  /* 0x0000004dff2e723e */ /* 0x080fe200020006ff */
[----:B------:R-:W-:Y:S01]  /*7540*/  BSSY.RECONVERGENT B0, `(.L_x_125) ;  /* 0x000009b000007945 */ /* 0x000fe20003800200 */
[----:B------:R-:W-:Y:S01]  /*7550*/  F2FP.F16.E4M3.UNPACK_B R48, R77.H1 ;  /* 0x0000004dff30723e */ /* 0x000fe200030006ff */
[--C-:B------:R-:W-:Y:S01]  /*7560*/  HADD2.F32 R42, -RZ, R44.reuse.H0_H0 ;  /* 0x2000002cff2a7230 */ /* 0x100fe20000004100 */
[-C--:B------:R-:W-:Y:S01]  /*7570*/  F2FP.F16.E4M3.UNPACK_B R50, R78.reuse ;  /* 0x0000004eff32723e */ /* 0x080fe200020006ff */
[----:B------:R-:W-:Y:S01]  /*7580*/  HADD2.F32 R44, -RZ, R44.H1_H1 ;  /* 0x3000002cff2c7230 */ /* 0x000fe20000004100 */
[----:B------:R-:W-:Y:S01]  /*7590*/  F2FP.F16.E4M3.UNPACK_B R52, R78.H1 ;  /* 0x0000004eff34723e */ /* 0x000fe200030006ff */
[--C-:B------:R-:W-:Y:S01]  /*75a0*/  HADD2.F32 R45, -RZ, R46.reuse.H0_H0 ;  /* 0x2000002eff2d7230 */ /* 0x100fe20000004100 */
[----:B------:R-:W-:Y:S01]  /*75b0*/  F2FP.F16.E4M3.UNPACK_B R54, R79 ;  /* 0x0000004fff36723e */ /* 0x000fe200020006ff */
[----:B-1--4-:R-:W-:Y:S01]  /*75c0*/  LDTM.16dp32bit_t0_t15.x32 R4, tmem[UR4] ;  /* 0x00000004000479ee */ /* 0x012fe20008a80000 */
[----:B------:R-:W2:Y:S01]  /*75d0*/  LDTM.16dp32bit_t16_t31.x32 R4, tmem[UR4+0x20] ;  /* 0x00002004000479ee */ /* 0x000ea20008aa0000 */
[----:B------:R-:W-:Y:S01]  /*75e0*/  ISETP.NE.AND P6, PT, R108, RZ, PT ;  /* 0x000000ff6c00720c */ /* 0x000fe20003fc5270 */
[----:B------:R-:W-:Y:S01]  /*75f0*/  HADD2.F32 R46, -RZ, R46.H1_H1 ;  /* 0x3000002eff2e7230 */ /* 0x000fe20000004100 */
[----:B------:R-:W-:Y:S01]  /*7600*/  IADD3 R121, PT, PT, R89, UR48, RZ ;  /* 0x0000003059797c10 */ /* 0x000fe2000fffe0ff */
[--C-:B------:R-:W-:Y:S01]  /*7610*/  HADD2.F32 R49, -RZ, R50.reuse.H0_H0 ;  /* 0x20000032ff317230 */ /* 0x100fe20000004100 */
[----:B------:R-:W-:Y:S01]  /*7620*/  SHF.L.U32 R120, R103, 0x4, RZ ;  /* 0x0000000467787819 */ /* 0x000fe200000006ff */
[----:B------:R-:W-:Y:S01]  /*7630*/  HADD2.F32 R50, -RZ, R50.H1_H1 ;  /* 0x30000032ff327230 */ /* 0x000fe20000004100 */
[----:B------:R-:W-:Y:S01]  /*7640*/  F2FP.F16.E4M3.UNPACK_B R58, R80 ;  /* 0x00000050ff3a723e */ /* 0x000fe200020006ff */
[--C-:B------:R-:W-:Y:S01]  /*7650*/  HADD2.F32 R53, -RZ, R54.reuse.H0_H0 ;  /* 0x20000036ff357230 */ /* 0x100fe20000004100 */
[----:B------:R-:W-:Y:S01]  /*7660*/  IADD3 R112, PT, PT, R121, R120, RZ ;  /* 0x0000007879707210 */ /* 0x000fe20007ffe0ff */
[----:B------:R-:W-:Y:S01]  /*7670*/  HADD2.F32 R54, -RZ, R54.H1_H1 ;  /* 0x30000036ff367230 */ /* 0x000fe20000004100 */
[----:B------:R-:W-:Y:S01]  /*7680*/  F2FP.F16.E4M3.UNPACK_B R62, R81 ;  /* 0x00000051ff3e723e */ /* 0x000fe200020006ff */
[--C-:B------:R-:W-:Y:S01]  /*7690*/  HADD2.F32 R57, -RZ, R58.reuse.H0_H0 ;  /* 0x2000003aff397230 */ /* 0x100fe20000004100 */
[----:B------:R-:W-:Y:S01]  /*76a0*/  F2FP.F16.E4M3.UNPACK_B R66, R82 ;  /* 0x00000052ff42723e */ /* 0x000fe200020006ff */
[----:B------:R-:W-:Y:S01]  /*76b0*/  HADD2.F32 R58, -RZ, R58.H1_H1 ;  /* 0x3000003aff3a7230 */ /* 0x000fe20000004100 */
[----:B------:R-:W-:Y:S01]  /*76c0*/  F2FP.F16.E4M3.UNPACK_B R70, R83 ;  /* 0x00000053ff46723e */ /* 0x000fe200020006ff */
[--C-:B------:R-:W-:Y:S01]  /*76d0*/  HADD2.F32 R61, -RZ, R62.reuse.H0_H0 ;  /* 0x2000003eff3d7230 */ /* 0x100fe20000004100 */
[----:B------:R-:W-:Y:S01]  /*76e0*/  F2FP.F16.E4M3.UNPACK_B R56, R79.H1 ;  /* 0x0000004fff38723e */ /* 0x000fe200030006ff */
[----:B------:R-:W-:Y:S01]  /*76f0*/  HADD2.F32 R62, -RZ, R62.H1_H1 ;  /* 0x3000003eff3e7230 */ /* 0x000fe20000004100 */
[----:B------:R-:W-:Y:S01]  /*7700*/  F2FP.F16.E4M3.UNPACK_B R60, R80.H1 ;  /* 0x00000050ff3c723e */ /* 0x000fe200030006ff */
[--C-:B------:R-:W-:Y:S01]  /*7710*/  HADD2.F32 R65, -RZ, R66.reuse.H0_H0 ;  /* 0x20000042ff417230 */ /* 0x100fe20000004100 */
[----:B------:R-:W-:Y:S01]  /*7720*/  F2FP.F16.E4M3.UNPACK_B R64, R81.H1 ;  /* 0x00000051ff40723e */ /* 0x000fe200030006ff */
[----:B------:R-:W-:Y:S01]  /*7730*/  HADD2.F32 R66, -RZ, R66.H1_H1 ;  /* 0x30000042ff427230 */ /* 0x000fe20000004100 */
[----:B------:R-:W-:Y:S01]  /*7740*/  F2FP.F16.E4M3.UNPACK_B R68, R82.H1 ;  /* 0x00000052ff44723e */ /* 0x000fe200030006ff */
[C---:B--2---:R-:W-:Y:S01]  /*7750*/  FMUL R0, R38.reuse, R4 ;  /* 0x0000000426007220 */ /* 0x044fe20000400000 */
[C---:B------:R-:W-:Y:S01]  /*7760*/  FMUL R2, R38.reuse, R5 ;  /* 0x0000000526027220 */ /* 0x040fe20000400000 */
[C---:B------:R-:W-:Y:S01]  /*7770*/  FMUL R4, R38.reuse, R8 ;  /* 0x0000000826047220 */ /* 0x040fe20000400000 */
[C---:B------:R-:W-:Y:S01]  /*7780*/  FMUL R5, R38.reuse, R9 ;  /* 0x0000000926057220 */ /* 0x040fe20000400000 */
[C---:B------:R-:W-:Y:S01]  /*7790*/  FFMA R0, R41.reuse, R40, R0 ;  /* 0x0000002829007223 */ /* 0x040fe20000000000 */
[C---:B------:R-:W-:Y:S01]  /*77a0*/  FFMA R2, R41.reuse, R43, R2 ;  /* 0x0000002b29027223 */ /* 0x040fe20000000002 */
[C---:B------:R-:W-:Y:S01]  /*77b0*/  FMUL R8, R38.reuse, R12 ;  /* 0x0000000c26087220 */ /* 0x040fe20000400000 */
        /* <DEDUP_REMOVED lines=9> */
[--C-:B------:R-:W-:Y:S02]  /*7850*/  HADD2.F32 R69, -RZ, R70.reuse.H0_H0 ;  /* 0x20000046ff457230 */ /* 0x100fe40000004100 */
[C---:B------:R-:W-:Y:S01]  /*7860*/  FMUL R28, R38.reuse, R32 ;  /* 0x00000020261c7220 */ /* 0x040fe20000400000 */
[----:B------:R-:W-:Y:S02]  /*7870*/  HADD2.F32 R70, -RZ, R70.H1_H1 ;  /* 0x30000046ff467230 */ /* 0x000fe40000004100 */
[C---:B------:R-:W-:Y:S01]  /*7880*/  FMUL R29, R38.reuse, R33 ;  /* 0x00000021261d7220 */ /* 0x040fe20000400000 */
[C---:B------:R-:W-:Y:S01]  /*7890*/  FMUL R3, R38.reuse, R6 ;  /* 0x0000000626037220 */ /* 0x040fe20000400000 */
[C---:B------:R-:W-:Y:S01]  /*78a0*/  FMUL R7, R38.reuse, R7 ;  /* 0x0000000726077220 */ /* 0x040fe20000400000 */
[--C-:B------:R-:W-:Y:S02]  /*78b0*/  HADD2.F32 R47, -RZ, R48.reuse.H0_H0 ;  /* 0x20000030ff2f7230 */ /* 0x100fe40000004100 */
[C---:B------:R-:W-:Y:S01]  /*78c0*/  FMUL R6, R38.reuse, R10 ;  /* 0x0000000a26067220 */ /* 0x040fe20000400000 */
[C---:B------:R-:W-:Y:S01]  /*78d0*/  FFMA R3, R41.reuse, R42, R3 ;  /* 0x0000002a29037223 */ /* 0x040fe20000000003 */
[----:B------:R-:W-:Y:S02]  /*78e0*/  HADD2.F32 R48, -RZ, R48.H1_H1 ;  /* 0x30000030ff307230 */ /* 0x000fe40000004100 */
[C---:B------:R-:W-:Y:S01]  /*78f0*/  FFMA R7, R41.reuse, R44, R7 ;  /* 0x0000002c29077223 */ /* 0x040fe20000000007 */
[C---:B------:R-:W-:Y:S01]  /*7900*/  FFMA R4, R41.reuse, R45, R4 ;  /* 0x0000002d29047223 */ /* 0x040fe20000000004 */
[C---:B------:R-:W-:Y:S01]  /*7910*/  FFMA R5, R41.reuse, R46, R5 ;  /* 0x0000002e29057223 */ /* 0x040fe20000000005 */
[----:B------:R-:W-:Y:S01]  /*7920*/  F2FP.F16.E4M3.UNPACK_B R72, R83.H1 ;  /* 0x00000053ff48723e */ /* 0x000fe200030006ff */
[----:B------:R-:W-:Y:S01]  /*7930*/  FFMA R6, R41, R47, R6 ;  /* 0x0000002f29067223 */ /* 0x000fe20000000006 */
[----:B------:R-:W-:Y:S01]  /*7940*/  F2FP.SATFINITE.E4M3.F32.PACK_AB_MERGE_C R109, R7, R3, RZ ;  /* 0x00000003076d723e */ /* 0x000fe200048070ff */
[C---:B------:R-:W-:Y:S01]  /*7950*/  FMUL R11, R38.reuse, R11 ;  /* 0x0000000b260b7220 */ /* 0x040fe20000400000 */
[--C-:B------:R-:W-:Y:S02]  /*7960*/  HADD2.F32 R51, -RZ, R52.reuse.H0_H0 ;  /* 0x20000034ff337230 */ /* 0x100fe40000004100 */
[----:B------:R-:W-:Y:S01]  /*7970*/  FMUL R10, R38, R14 ;  /* 0x0000000e260a7220 */ /* 0x000fe20000400000 */
[----:B------:R-:W-:Y:S01]  /*7980*/  HADD2.F32 R52, -RZ, R52.H1_H1 ;  /* 0x30000034ff347230 */ /* 0x000fe20000004100 */
[----:B------:R-:W-:Y:S01]  /*7990*/  F2FP.SATFINITE.E4M3.F32.PACK_AB_MERGE_C R108, R2, R0, R109 ;  /* 0x00000000026c723e */ /* 0x000fe2000480706d */
[C---:B------:R-:W-:Y:S01]  /*79a0*/  FFMA R11, R41.reuse, R48, R11 ;  /* 0x00000030290b7223 */ /* 0x040fe2000000000b */
[C---:B------:R-:W-:Y:S01]  /*79b0*/  FFMA R8, R41.reuse, R49, R8 ;  /* 0x0000003129087223 */ /* 0x040fe20000000008 */
[----:B------:R-:W-:Y:S01]  /*79c0*/  FFMA R9, R41, R50, R9 ;  /* 0x0000003229097223 */ /* 0x000fe20000000009 */
[----:B------:R-:W-:Y:S01]  /*79d0*/  ISETP.NE.AND P0, PT, R91, RZ, PT ;  /* 0x000000ff5b00720c */ /* 0x000fe20003f05270 */
[----:B------:R-:W-:Y:S01]  /*79e0*/  FFMA R10, R41, R51, R10 ;  /* 0x00000033290a7223 */ /* 0x000fe2000000000a */
[----:B------:R-:W-:Y:S01]  /*79f0*/  F2FP.SATFINITE.E4M3.F32.PACK_AB_MERGE_C R110, R11, R6, RZ ;  /* 0x000000060b6e723e */ /* 0x000fe200048070ff */
[C---:B------:R-:W-:Y:S01]  /*7a00*/  FMUL R15, R38.reuse, R15 ;  /* 0x0000000f260f7220 */ /* 0x040fe20000400000 */
[--C-:B------:R-:W-:Y:S02]  /*7a10*/  HADD2.F32 R55, -RZ, R56.reuse.H0_H0 ;  /* 0x20000038ff377230 */ /* 0x100fe40000004100 */
[C---:B------:R-:W-:Y:S01]  /*7a20*/  FMUL R14, R38.reuse, R18 ;  /* 0x00000012260e7220 */ /* 0x040fe20000400000 */
[----:B------:R-:W-:Y:S01]  /*7a30*/  HADD2.F32 R56, -RZ, R56.H1_H1 ;  /* 0x30000038ff387230 */ /* 0x000fe20000004100 */
[----:B------:R-:W-:Y:S01]  /*7a40*/  F2FP.SATFINITE.E4M3.F32.PACK_AB_MERGE_C R109, R5, R4, R110 ;  /* 0x00000004056d723e */ /* 0x000fe2000480706e */
[C---:B------:R-:W-:Y:S01]  /*7a50*/  FFMA R15, R41.reuse, R52, R15 ;  /* 0x00000034290f7223 */ /* 0x040fe2000000000f */
[C---:B------:R-:W-:Y:S01]  /*7a60*/  FFMA R12, R41.reuse, R53, R12 ;  /* 0x00000035290c7223 */ /* 0x040fe2000000000c */
[C---:B------:R-:W-:Y:S01]  /*7a70*/  FFMA R13, R41.reuse, R54, R13 ;  /* 0x00000036290d7223 */ /* 0x040fe2000000000d */
[C---:B------:R-:W-:Y:S01]  /*7a80*/  FMUL R19, R38.reuse, R19 ;  /* 0x0000001326137220 */ /* 0x040fe20000400000 */
[--C-:B------:R-:W-:Y:S02]  /*7a90*/  HADD2.F32 R59, -RZ, R60.reuse.H0_H0 ;  /* 0x2000003cff3b7230 */ /* 0x100fe40000004100 */
[C---:B------:R-:W-:Y:S01]  /*7aa0*/  FFMA R14, R41.reuse, R55, R14 ;  /* 0x00000037290e7223 */ /* 0x040fe2000000000e */
[----:B------:R-:W-:Y:S02]  /*7ab0*/  HADD2.F32 R60, -RZ, R60.H1_H1 ;  /* 0x3000003cff3c7230 */ /* 0x000fe40000004100 */
[C---:B------:R-:W-:Y:S01]  /*7ac0*/  FMUL R18, R38.reuse, R22 ;  /* 0x0000001626127220 */ /* 0x040fe20000400000 */
[C---:B------:R-:W-:Y:S01]  /*7ad0*/  FFMA R19, R41.reuse, R56, R19 ;  /* 0x0000003829137223 */ /* 0x040fe20000000013 */
[C---:B------:R-:W-:Y:S01]  /*7ae0*/  FMUL R23, R38.reuse, R23 ;  /* 0x0000001726177220 */ /* 0x040fe20000400000 */
[C---:B------:R-:W-:Y:S01]  /*7af0*/  FFMA R16, R41.reuse, R57, R16 ;  /* 0x0000003929107223 */ /* 0x040fe20000000010 */
[C---:B------:R-:W-:Y:S01]  /*7b00*/  FFMA R17, R41.reuse, R58, R17 ;  /* 0x0000003a29117223 */ /* 0x040fe20000000011 */
        /* <DEDUP_REMOVED lines=9> */
[----:B------:R-:W-:Y:S01]  /*7ba0*/  FFMA R22, R41, R63, R22 ;  /* 0x0000003f29167223 */ /* 0x000fe20000000016 */
[----:B------:R-:W-:Y:S02]  /*7bb0*/  HADD2.F32 R68, -RZ, R68.H1_H1 ;  /* 0x30000044ff447230 */ /* 0x000fe40000004100 */
[C---:B------:R-:W-:Y:S01]  /*7bc0*/  FMUL R26, R38.reuse, R30 ;  /* 0x0000001e261a7220 */ /* 0x040fe20000400000 */
[----:B------:R-:W-:Y:S01]  /*7bd0*/  F2FP.SATFINITE.E4M3.F32.PACK_AB_MERGE_C R111, R15, R10, RZ ;  /* 0x0000000a0f6f723e */ /* 0x000fe200048070ff */
        /* <DEDUP_REMOVED lines=8> */
[----:B------:R-:W-:Y:S01]  /*7c60*/  F2FP.SATFINITE.E4M3.F32.PACK_AB_MERGE_C R110, R9, R8, R111 ;  /* 0x00000008096e723e */ /* 0x000fe2000480706f */
[----:B------:R-:W-:Y:S01]  /*7c70*/  FFMA R31, R41, R68, R31 ;  /* 0x00000044291f7223 */ /* 0x000fe2000000001f */
[----:B------:R-:W-:Y:S01]  /*7c80*/  FMUL R35, R38, R35 ;  /* 0x0000002326237220 */ /* 0x000fe20000400000 */
[----:B------:R-:W-:Y:S01]  /*7c90*/  F2FP.SATFINITE.E4M3.F32.PACK_AB_MERGE_C R111, R19, R14, RZ ;  /* 0x0000000e136f723e */ /* 0x000fe200048070ff */
[C---:B------:R-:W-:Y:S01]  /*7ca0*/  FFMA R28, R41.reuse, R69, R28 ;  /* 0x00000045291c7223 */ /* 0x040fe2000000001c */
[C---:B------:R-:W-:Y:S01]  /*7cb0*/  FFMA R29, R41.reuse, R70, R29 ;  /* 0x00000046291d7223 */ /* 0x040fe2000000001d */
[C---:B------:R-:W-:Y:S01]  /*7cc0*/  FFMA R30, R41.reuse, R71, R30 ;  /* 0x00000047291e7223 */ /* 0x040fe2000000001e */
[----:B------:R-:W-:Y:S01]  /*7cd0*/  FFMA R35, R41, R72, R35 ;  /* 0x0000004829237223 */ /* 0x000fe20000000023 */
[----:B------:R-:W-:Y:S02]  /*7ce0*/  F2FP.SATFINITE.E4M3.F32.PACK_AB_MERGE_C R111, R13, R12, R111 ;  /* 0x0000000c0d6f723e */ /* 0x000fe4000480706f */
[----:B------:R-:W-:Y:S02]  /*7cf0*/  F2FP.SATFINITE.E4M3.F32.PACK_AB_MERGE_C R116, R23, R18, RZ ;  /* 0x000000121774723e */ /* 0x000fe400048070ff */
[----:B------:R-:W-:Y:S01]  /*7d00*/  F2FP.SATFINITE.E4M3.F32.PACK_AB_MERGE_C R117, R27, R22, RZ ;  /* 0x000000161b75723e */ /* 0x000fe200048070ff */
[----:B------:R1:W-:Y:S01]  /*7d10*/  STS.128 [R89+UR48+0x2400], R108 ;  /* 0x0024006c59007988 */ /* 0x0003e20008000c30 */
[----:B------:R-:W-:Y:S02]  /*7d20*/  F2FP.SATFINITE.E4M3.F32.PACK_AB_MERGE_C R118, R31, R26, RZ ;  /* 0x0000001a1f76723e */ /* 0x000fe400048070ff */
[----:B------:R-:W-:Y:S02]  /*7d30*/  F2FP.SATFINITE.E4M3.F32.PACK_AB_MERGE_C R122, R35, R30, RZ ;  /* 0x0000001e237a723e */ /* 0x000fe400048070ff */
[----:B------:R-:W-:Y:S02]  /*7d40*/  F2FP.SATFINITE.E4M3.F32.PACK_AB_MERGE_C R116, R17, R16, R116 ;  /* 0x000000101174723e */ /* 0x000fe40004807074 */
[----:B------:R-:W-:Y:S02]  /*7d50*/  F2FP.SATFINITE.E4M3.F32.PACK_AB_MERGE_C R117, R21, R20, R117 ;  /* 0x000000141575723e */ /* 0x000fe40004807075 */
[----:B------:R-:W-:Y:S02]  /*7d60*/  F2FP.SATFINITE.E4M3.F32.PACK_AB_MERGE_C R118, R25, R24, R118 ;  /* 0x000000181976723e */ /* 0x000fe40004807076 */
[----:B------:R-:W-:Y:S02]  /*7d70*/  F2FP.SATFINITE.E4M3.F32.PACK_AB_MERGE_C R119, R29, R28, R122 ;  /* 0x0000001c1d77723e */ /* 0x000fe4000480707a */
[----:B------:R-:W-:Y:S02]  /*7d80*/  LEA R121, R86, UR48, 0x3 ;  /* 0x0000003056797c11 */ /* 0x000fe4000f8e18ff */
[----:B------:R-:W-:Y:S01]  /*7d90*/  @P6 SHF.L.U32 R122, R73, 0x1f, RZ ;  /* 0x0000001f497a6819 */ /* 0x000fe200000006ff */
[----:B------:R1:W-:Y:S01]  /*7da0*/  STS.128 [R112+0x2410], R116 ;  /* 0x0024107470007388 */ /* 0x0003e20000000c00 */
[----:B------:R-:W-:Y:S01]  /*7db0*/  @!PT LDS RZ, [RZ] ;  /* 0x00000000fffff984 */ /* 0x000fe20000000800 */
[----:B------:R-:W-:Y:S01]  /*7dc0*/  @!PT LDS RZ, [RZ] ;  /* 0x00000000fffff984 */ /* 0x000fe20000000800 */
[----:B------:R-:W-:Y:S01]  /*7dd0*/  @!PT LDS RZ, [RZ] ;  /* 0x00000000fffff984 */ /* 0x000fe20000000800 */
[----:B------:R-:W-:Y:S01]  /*7de0*/  @!PT LDS RZ, [RZ] ;  /* 0x00000000fffff984 */ /* 0x000fe20000000800 */
[----:B------:R2:W-:Y:S07]  /*7df0*/  MEMBAR.ALL.CTA ;  /* 0x0000000000007992 */ /* 0x0005ee0000008000 */
[----:B--2---:R-:W2:Y:S02]  /*7e00*/  FENCE.VIEW.ASYNC.S ;  /* 0x00000000000073c6 */ /* 0x004ea40000000000 */
[----:B--2---:R-:W-:Y:S06]  /*7e10*/  BAR.SYNC.DEFER_BLOCKING 0x1, 0x80 ;  /* 0x0042000000007b1d */ /* 0x004fec0000010000 */
[----:B------:R-:W-:Y:S05]  /*7e20*/  @P0 BRA `(.L_x_126) ;  /* 0x0000000000300947 */ /* 0x000fea0003800000 */
[----:B------:R-:W2:Y:S01]  /*7e30*/  LDCU.64 UR6, c[0x0][0x348] ;  /* 0x00006900ff0677ac */ /* 0x000ea20008000a00 */
[----:B------:R-:W-:Y:S02]  /*7e40*/  R2UR UR42, R107 ;  /* 0x000000006b2a72ca */ /* 0x000fe400000e0000 */
[----:B------:R-:W-:Y:S01]  /*7e50*/  R2UR UR43, R105 ;  /* 0x00000000692b72ca */ /* 0x000fe200000e0000 */
[----:B------:R-:W-:Y:S01]  /*7e60*/  UIADD3 UR4, UPT, UPT, UR48, 0x2400, URZ ;  /* 0x0000240030047890 */ /* 0x000fe2000fffe0ff */
[----:B------:R-:W-:Y:S05]  /*7e70*/  R2UR UR44, R106 ;  /* 0x000000006a2c72ca */ /* 0x000fea00000e0000 */
[----:B------:R-:W-:Y:S05]  /*7e80*/  IMAD.U32 R104, RZ, RZ, UR4 ;  /* 0x00000004ff687e24 */ /* 0x000fea000f8e00ff */
[----:B------:R-:W-:Y:S01]  /*7e90*/  R2UR UR40, R104 ;  /* 0x00000000682872ca */ /* 0x000fe200000e0000 */
[----:B--2---:R-:W-:Y:S04]  /*7ea0*/  UIADD3 UR4, UP0, UPT, UR6, 0x680, URZ ;  /* 0x0000068006047890 */ /* 0x004fe8000ff1e0ff */
[----:B------:R-:W-:Y:S09]  /*7eb0*/  UIADD3.X UR5, UPT, UPT, URZ, UR7, URZ, UP0, !UPT ;  /* 0x00000007ff057290 */ /* 0x000ff200087fe4ff */
[----:B------:R2:W-:Y:S01]  /*7ec0*/  UTMASTG.4D.IM2COL [UR40], [UR4] ;  /* 0x00000028040073b5 */ /* 0x0005e20008058000 */
[----:B------:R0:W-:Y:S01]  /*7ed0*/  UTMACMDFLUSH ;  /* 0x00000000000079b7 */ /* 0x0001e20000000000 */
[----:B--2---:R-:W-:Y:S04]  /*7ee0*/  DEPBAR.LE SB0, 0x1 ;  /* 0x000080400000791a */ /* 0x004fe80000000000 */
.L_x_126:
[----:B------:R-:W-:Y:S05]  /*7ef0*/  BSYNC.RECONVERGENT B0 ;  /* 0x0000000000007941 */ /* 0x000fea0003800200 */
.L_x_125:
[----:B------:R-:W-:Y:S06]  /*7f00*/  BAR.SYNC.DEFER_BLOCKING 0x1, 0x80 ;  /* 0x0042000000007b1d */ /* 0x000fec0000010000 */
[----:B------:R-:W2:Y:S01]  /*7f10*/  @P6 SYNCS.PHASECHK.TRANS64.TRYWAIT P0, [R121+URZ+0x220], R122 ;  /* 0x0002207a790065a7 */ /* 0x000ea200080011ff */
[----:B------:R-:W-:Y:S01]  /*7f20*/  BSSY B1, `(.L_x_127) ;  /* 0x0000020000017945 */ /* 0x000fe20003800000 */
[----:B--2---:R-:W-:Y:S03]  /*7f30*/  @P6 SEL R114, RZ, 0x1, !P0 ;  /* 0x00000001ff726807 */ /* 0x004fe60004000000 */
[----:B------:R-:W-:Y:S05]  /*7f40*/  @!P6 BRA `(.L_x_128) ;  /* 0x000000000074e947 */ /* 0x000fea0003800000 */
[----:B------:R-:W-:Y:S01]  /*7f50*/  ISETP.NE.AND P1, PT, R115, RZ, PT ;  /* 0x000000ff7300720c */ /* 0x000fe20003f25270 */
[----:B------:R-:W2:Y:S01]  /*7f60*/  S2R R0, SR_CgaCtaId ;  /* 0x0000000000007919 */ /* 0x000ea20000008800 */
[----:B------:R-:W-:Y:S01]  /*7f70*/  ISETP.NE.AND P0, PT, R114, RZ, PT ;  /* 0x000000ff7200720c */ /* 0x000fe20003f05270 */
[----:B------:R-:W-:Y:S10]  /*7f80*/  BSSY B0, `(.L_x_129) ;  /* 0x0000008000007945 */ /* 0x000ff40003800000 */
[----:B------:R-:W-:Y:S05]  /*7f90*/  @P1 IMAD R2, R86, 0x1000, R89 ;  /* 0x0000100056021824 */ /* 0x000fea00078e0259 */
[----:B------:R-:W-:Y:S05]  /*7fa0*/  @P1 IADD3 R3, PT, PT, R2, UR48, RZ ;  /* 0x0000003002031c10 */ /* 0x000fea000fffe0ff */
[----:B------:R-:W-:Y:S01]  /*7fb0*/  @P1 IMAD.IADD R3, R3, 0x1, R120 ;  /* 0x0000000103031824 */ /* 0x000fe200078e0278 */
[----:B------:R-:W-:Y:S06]  /*7fc0*/  @P0 BRA `(.L_x_130) ;  /* 0x00000000000c0947 */ /* 0x000fec0003800000 */
[----:B------:R-:W-:Y:S04]  /*7fd0*/  SHF.L.U32 R4, R73, 0x1f, RZ ;  /* 0x0000001f49047819 */ /* 0x000fe800000006ff */
[----:B------:R-:W3:Y:S02]  /*7fe0*/  SYNCS.PHASECHK.TRANS64.TRYWAIT P0, [R121+URZ+0x220], R4 ;  /* 0x00022004790075a7 */ /* 0x000ee400080011ff */
[----:B---3--:R-:W-:Y:S05]  /*7ff0*/  @!P0 BRA `(.L_x_131) ;  /* 0x0000002000248947 */ /* 0x008fea0003800000 */
.L_x_130:
[----:B------:R-:W-:Y:S05]  /*8000*/  BSYNC B0 ;  /* 0x0000000000007941 */ /* 0x000fea0003800000 */
.L_x_129:
[----:B------:R-:W-:Y:S01]  /*8010*/  ISETP.NE.AND P0, PT, R115, RZ, PT ;  /* 0x000000ff7300720c */ /* 0x000fe20003f05270 */
[----:B---3--:R-:W-:Y:S02]  /*8020*/  VIADD R121, R121, 0x230 ;  /* 0x0000023079797836 */ /* 0x008fe40000000000 */
[----:B------:R-:W-:Y:S03]  /*8030*/  VIADD R86, R86, 0x1 ;  /* 0x0000000156567836 */ /* 0x000fe60000000000 */
[----:B--2---:R-:W-:Y:S07]  /*8040*/  PRMT R0, R0, 0x654, R121 ;  /* 0x0000065400007816 */ /* 0x004fee0000000079 */
[----:B------:R2:W3:Y:S04]  /*8050*/  @P0 LDS.128 R76, [R2+UR48+0x400] ;  /* 0x00040030024c0984 */ /* 0x0004e80008000c00 */
[----:B------:R2:W4:Y:S01]  /*8060*/  @P0 LDS.128 R80, [R3+0x410] ;  /* 0x0004100003500984 */ /* 0x0005220000000c00 */
[C---:B------:R-:W-:Y:S01]  /*8070*/  ISETP.NE.AND P0, PT, R86.reuse, 0x2, PT ;  /* 0x000000025600780c */ /* 0x040fe20003f05270 */
[----:B------:R-:W-:Y:S01]  /*8080*/  @!PT LDS RZ, [RZ] ;  /* 0x00000000fffff984 */ /* 0x000fe20000000800 */
[----:B------:R-:W-:Y:S01]  /*8090*/  @!PT LDS RZ, [RZ] ;  /* 0x00000000fffff984 */ /* 0x000fe20000000800 */
[----:B------:R-:W-:Y:S01]  /*80a0*/  @!PT LDS RZ, [RZ] ;  /* 0x00000000fffff984 */ /* 0x000fe20000000800 */
[----:B------:R-:W-:Y:S01]  /*80b0*/  @!PT LDS RZ, [RZ] ;  /* 0x00000000fffff984 */ /* 0x000fe20000000800 */
[----:B------:R5:W-:Y:S06]  /*80c0*/  MEMBAR.ALL.CTA ;  /* 0x0000000000007992 */ /* 0x000bec0000008000 */
[----:B-----5:R-:W5:Y:S01]  /*80d0*/  FENCE.VIEW.ASYNC.S ;  /* 0x00000000000073c6 */ /* 0x020f620000000000 */
[----:B------:R-:W-:Y:S01]  /*80e0*/  SEL R86, R86, RZ, P0 ;  /* 0x000000ff56567207 */ /* 0x000fe20000000000 */
[----:B-----5:R5:W-:Y:S02]  /*80f0*/  SYNCS.ARRIVE.TRANS64.RED.A1T0 RZ, [R0+URZ], RZ ;  /* 0x000000ff00ff79a7 */ /* 0x020be400081004ff */
[----:B-----5:R-:W-:Y:S04]  /*8100*/  SEL R0, RZ, 0x1, P0 ;  /* 0x00000001ff007807 */ /* 0x020fe80000000000 */
[----:B--23--:R-:W-:Y:S02]  /*8110*/  LOP3.LUT R73, R73, R0, RZ, 0x3c, !PT ;  /* 0x0000000049497212 */ /* 0x00cfe400078e3cff */
.L_x_128:
[----:B------:R-:W-:Y:S05]  /*8120*/  BSYNC B1 ;  /* 0x0000000000017941 */ /* 0x000fea0003800000 */
.L_x_127:
[----:B------:R-:W-:Y:S05]  /*8130*/  VIADD R0, R39, 0x40 ;  /* 0x0000004027007836 */ /* 0x000fea0000000000 */
[----:B------:R-:W-:Y:S04]  /*8140*/  SHF.R.U32.HI R0, RZ, 0x15, R0 ;  /* 0x00000015ff007819 */ /* 0x000fe80000011600 */
[----:B------:R-:W-:Y:S11]  /*8150*/  LOP3.LUT P0, RZ, R0, 0x3, R93, 0x48, !PT ;  /* 0x0000000300ff7812 */ /* 0x000ff6000780485d */
[----:B------:R-:W-:Y:S02]  /*8160*/  @!UPT UIADD3 URZ, UPT, UPT, URZ, URZ, URZ ;  /* 0x000000fffffff290 */ /* 0x000fe4000fffe0ff */
[----:B------:R-:W-:Y:S05]  /*8170*/  @!P0 BRA `(.L_x_132) ;  /* 0x0000000000408947 */ /* 0x000fea0003800000 */
[----:B------:R-:W2:Y:S01]  /*8180*/  LDCU.64 UR8, c[0x4][0x70] ;  /* 0x01000e00ff0877ac */ /* 0x000ea20008000a00 */
[----:B------:R-:W-:Y:S01]  /*8190*/  MOV R3, 0x0 ;  /* 0x0000000000037802 */ /* 0x000fe20000000f00 */
[----:B------:R-:W-:Y:S02]  /*81a0*/  HFMA2 R12, -RZ, RZ, 0, 5.9604644775390625e-08 ;  /* 0x00000001ff0c7431 */ /* 0x000fe400000001ff */
[----:B------:R-:W-:Y:S02]  /*81b0*/  IMAD.MOV.U32 R8, RZ, RZ, 0x192 ;  /* 0x00000192ff087424 */ /* 0x000fe400078e00ff */
[----:B------:R-:W-:Y:S01]  /*81c0*/  IMAD.MOV.U32 R13, RZ, RZ, RZ ;  /* 0x000000ffff0d7224 */ /* 0x000fe200078e00ff */
[----:B------:R-:W3:Y:S01]  /*81d0*/  LDCU.64 UR6, c[0x4][0x78] ;  /* 0x01000f00ff0677ac */ /* 0x000ee20008000a00 */
[----:B------:R-:W1:Y:S01]  /*81e0*/  LDC.64 R2, c[0x4][R3] ;  /* 0x0100000003027b82 */ /* 0x000e620000000a00 */
[----:B------:R-:W5:Y:S01]  /*81f0*/  LDCU.64 UR4, c[0x4][0x10] ;  /* 0x01000200ff0477ac */ /* 0x000f620008000a00 */
[----:B--2---:R-:W-:Y:S01]  /*8200*/  MOV R5, UR9 ;  /* 0x0000000900057c02 */ /* 0x004fe20008000f00 */
[----:B------:R-:W-:Y:S01]  /*8210*/  IMAD.U32 R4, RZ, RZ, UR8 ;  /* 0x00000008ff047e24 */ /* 0x000fe2000f8e00ff */
[----:B---3--:R-:W-:Y:S01]  /*8220*/  MOV R7, UR7 ;  /* 0x0000000700077c02 */ /* 0x008fe20008000f00 */
[----:B------:R-:W-:Y:S01]  /*8230*/  IMAD.U32 R6, RZ, RZ, UR6 ;  /* 0x00000006ff067e24 */ /* 0x000fe2000f8e00ff */
[----:B-----5:R-:W-:Y:S01]  /*8240*/  MOV R11, UR5 ;  /* 0x00000005000b7c02 */ /* 0x020fe20008000f00 */
[----:B------:R-:W-:Y:S02]  /*8250*/  IMAD.U32 R10, RZ, RZ, UR4 ;  /* 0x00000004ff0a7e24 */ /* 0x000fe4000f8e00ff */
[----:B------:R-:W-:Y:S07]  /*8260*/  LEPC R20, `(.L_x_132) ;  /* 0x000000001014794e */ /* 0x000fee0000000000 */
[----:B-1--4-:R-:W-:Y:S05]  /*8270*/  CALL.ABS.NOINC R2 ;  /* 0x0000000002007343 */ /* 0x012fea0003c00000 */
.L_x_132:
[----:B------:R-:W-:Y:S01]  /*8280*/  ISETP.NE.AND P0, PT, R91, RZ, PT ;  /* 0x000000ff5b00720c */ /* 0x000fe20003f05270 */
[----:B------:R-:W-:Y:S05]  /*8290*/  WARPSYNC.ALL ;  /* 0x0000000000007948 */ /* 0x000fea0003800000 */
[----:B------:R-:W-:Y:S01]  /*82a0*/  R2UR UR4, R39 ;  /* 0x00000000270472ca */ /* 0x000fe200000e0000 */
[----:B------:R-:W2:Y:S01]  /*82b0*/  S2UR UR6, SR_CgaCtaId ;  /* 0x00000000000679c3 */ /* 0x000ea20000008800 */
[-C--:B------:R-:W-:Y:S01]  /*82c0*/  F2FP.F16.E4M3.UNPACK_B R42, R76.reuse ;  /* 0x0000004cff2a723e */ /* 0x080fe200020006ff */
[----:B------:R-:W-:Y:S01]  /*82d0*/  BSSY.RECONVERGENT B0, `(.L_x_133) ;  /* 0x000009d000007945 */ /* 0x000fe20003800200 */
[----:B------:R-:W-:Y:S02]  /*82e0*/  F2FP.F16.E4M3.UNPACK_B R76, R76.H1 ;  /* 0x0000004cff4c723e */ /* 0x000fe400030006ff */
[-C--:B------:R-:W-:Y:S01]  /*82f0*/  F2FP.F16.E4M3.UNPACK_B R46, R77.reuse ;  /* 0x0000004dff2e723e */ /* 0x080fe200020006ff */
[--C-:B------:R-:W-:Y:S01]  /*8300*/  HADD2.F32 R40, -RZ, R42.reuse.H0_H0 ;  /* 0x2000002aff287230 */ /* 0x100fe20000004100 */
[----:B------:R-:W-:Y:S01]  /*8310*/  F2FP.F16.E4M3.UNPACK_B R77, R77.H1 ;  /* 0x0000004dff4d723e */ /* 0x000fe200030006ff */
[----:B------:R-:W-:Y:S01]  /*8320*/  HADD2.F32 R42, -RZ, R42.H1_H1 ;  /* 0x3000002aff2a7230 */ /* 0x000fe20000004100 */
[-C--:B------:R-:W-:Y:S01]  /*8330*/  F2FP.F16.E4M3.UNPACK_B R50, R78.reuse ;  /* 0x0000004eff32723e */ /* 0x080fe200020006ff */
[----:B------:R-:W-:Y:S01]  /*8340*/  HADD2.F32 R43, -RZ, R76.H0_H0 ;  /* 0x2000004cff2b7230 */ /* 0x000fe20000004100 */
[----:B------:R-:W-:Y:S01]  /*8350*/  F2FP.F16.E4M3.UNPACK_B R78, R78.H1 ;  /* 0x0000004eff4e723e */ /* 0x000fe200030006ff */
[----:B------:R-:W-:Y:S01]  /*8360*/  LDTM.16dp32bit_t0_t15.x32 R4, tmem[UR4+0x40] ;  /* 0x00004004000479ee */ /* 0x000fe20008a80000 */
[----:B------:R-:W3:Y:S01]  /*8370*/  LDTM.16dp32bit_t16_t31.x32 R4, tmem[UR4+0x60] ;  /* 0x00006004000479ee */ /* 0x000ee20008aa0000 */
[----:B------:R-:W-:Y:S01]  /*8380*/  NOP ;  /* 0x0000000000007918 */ /* 0x000fe20000000000 */
[--C-:B------:R-:W-:Y:S01]  /*8390*/  HADD2.F32 R45, -RZ, R46.reuse.H0_H0 ;  /* 0x2000002eff2d7230 */ /* 0x100fe20000004100 */
[----:B------:R-:W-:Y:S01]  /*83a0*/  R2UR UR5, R113 ;  /* 0x00000000710572ca */ /* 0x000fe200000e0000 */
[----:B------:R-:W-:Y:S01]  /*83b0*/  HADD2.F32 R46, -RZ, R46.H1_H1 ;  /* 0x3000002eff2e7230 */ /* 0x000fe20000004100 */
[----:B------:R-:W-:Y:S01]  /*83c0*/  F2FP.F16.E4M3.UNPACK_B R54, R79 ;  /* 0x0000004fff36723e */ /* 0x000fe200020006ff */
[--C-:B------:R-:W-:Y:S01]  /*83d0*/  HADD2.F32 R49, -RZ, R50.reuse.H0_H0 ;  /* 0x20000032ff317230 */ /* 0x100fe20000004100 */
[----:B----4-:R-:W-:Y:S01]  /*83e0*/  F2FP.F16.E4M3.UNPACK_B R58, R80 ;  /* 0x00000050ff3a723e */ /* 0x010fe200020006ff */
        /* <DEDUP_REMOVED lines=8> */
[----:B------:R-:W-:Y:S01]  /*8470*/  UIADD3 UR4, UPT, UPT, UR5, 0x270, URZ ;  /* 0x0000027005047890 */ /* 0x000fe2000fffe0ff */
[----:B------:R-:W-:Y:S01]  /*8480*/  HADD2.F32 R59, -RZ, R58.H1_H1 ;  /* 0x3000003aff3b7230 */ /* 0x000fe20000004100 */
[----:B------:R-:W-:Y:S01]  /*8490*/  F2FP.F16.E4M3.UNPACK_B R80, R80.H1 ;  /* 0x00000050ff50723e */ /* 0x000fe200030006ff */
[--C-:B------:R-:W-:Y:S01]  /*84a0*/  HADD2.F32 R61, -RZ, R62.reuse.H0_H0 ;  /* 0x2000003eff3d7230 */ /* 0x100fe20000004100 */
[----:B------:R-:W-:Y:S01]  /*84b0*/  F2FP.F16.E4M3.UNPACK_B R81, R81.H1 ;  /* 0x00000051ff51723e */ /* 0x000fe200030006ff */
[----:B------:R-:W-:Y:S01]  /*84c0*/  HADD2.F32 R62, -RZ, R62.H1_H1 ;  /* 0x3000003eff3e7230 */ /* 0x000fe20000004100 */
[----:B------:R-:W-:Y:S01]  /*84d0*/  F2FP.F16.E4M3.UNPACK_B R82, R82.H1 ;  /* 0x00000052ff52723e */ /* 0x000fe200030006ff */
[--C-:B------:R-:W-:Y:S01]  /*84e0*/  HADD2.F32 R65, -RZ, R66.reuse.H0_H0 ;  /* 0x20000042ff417230 */ /* 0x100fe20000004100 */
[----:B--2---:R-:W-:Y:S01]  /*84f0*/  UPRMT UR4, UR6, 0x654, UR4 ;  /* 0x0000065406047896 */ /* 0x004fe20008000004 */
[C---:B---3--:R-:W-:Y:S01]  /*8500*/  FMUL R4, R38.reuse, R4 ;  /* 0x0000000426047220 */ /* 0x048fe20000400000 */
[C---:B------:R-:W-:Y:S01]  /*8510*/  FMUL R5, R38.reuse, R5 ;  /* 0x0000000526057220 */ /* 0x040fe20000400000 */
[C---:B------:R-:W-:Y:S01]  /*8520*/  FMUL R8, R38.reuse, R8 ;  /* 0x0000000826087220 */ /* 0x040fe20000400000 */
[C---:B------:R-:W-:Y:S01]  /*8530*/  FMUL R9, R38.reuse, R9 ;  /* 0x0000000926097220 */ /* 0x040fe20000400000 */
[C---:B------:R-:W-:Y:S01]  /*8540*/  FFMA R4, R41.reuse, R40, R4 ;  /* 0x0000002829047223 */ /* 0x040fe20000000004 */
[C---:B------:R-:W-:Y:S01]  /*8550*/  FFMA R5, R41.reuse, R42, R5 ;  /* 0x0000002a29057223 */ /* 0x040fe20000000005 */
[C---:B------:R-:W-:Y:S01]  /*8560*/  FMUL R12, R38.reuse, R12 ;  /* 0x0000000c260c7220 */ /* 0x040fe20000400000 */
[C---:B------:R-:W-:Y:S01]  /*8570*/  FMUL R13, R38.reuse, R13 ;  /* 0x0000000d260d7220 */ /* 0x040fe20000400000 */
[----:B------:R-:W-:Y:S01]  /*8580*/  SYNCS.ARRIVE.TRANS64.RED.A1T0 RZ, [UR4], RZ ;  /* 0x000000ffffff79a7 */ /* 0x000fe20008100404 */
[C---:B------:R-:W-:Y:S01]  /*8590*/  FMUL R16, R38.reuse, R16 ;  /* 0x0000001026107220 */ /* 0x040fe20000400000 */
[C---:B------:R-:W-:Y:S01]  /*85a0*/  FMUL R17, R38.reuse, R17 ;  /* 0x0000001126117220 */ /* 0x040fe20000400000 */
[C---:B------:R-:W-:Y:S01]  /*85b0*/  FMUL R0, R38.reuse, R20 ;  /* 0x0000001426007220 */ /* 0x040fe20000400000 */
[C---:B------:R-:W-:Y:S01]  /*85c0*/  FMUL R2, R38.reuse, R21 ;  /* 0x0000001526027220 */ /* 0x040fe20000400000 */
[C---:B------:R-:W-:Y:S01]  /*85d0*/  FMUL R20, R38.reuse, R24 ;  /* 0x0000001826147220 */ /* 0x040fe20000400000 */
[C---:B------:R-:W-:Y:S01]  /*85e0*/  FMUL R21, R38.reuse, R25 ;  /* 0x0000001926157220 */ /* 0x040fe20000400000 */
[----:B------:R-:W-:Y:S02]  /*85f0*/  HADD2.F32 R66, -RZ, R66.H1_H1 ;  /* 0x30000042ff427230 */ /* 0x000fe40000004100 */
        /* <DEDUP_REMOVED lines=15> */
[----:B------:R-:W-:Y:S01]  /*86f0*/  FFMA R10, R41, R47, R10 ;  /* 0x0000002f290a7223 */ /* 0x000fe2000000000a */
[----:B------:R-:W-:Y:S01]  /*8700*/  HADD2.F32 R43, -RZ, R69.H0_H0 ;  /* 0x20000045ff2b7230 */ /* 0x000fe20000004100 */
[----:B-1----:R-:W-:Y:S01]  /*8710*/  F2FP.SATFINITE.E4M3.F32.PACK_AB_MERGE_C R108, R7, R6, RZ ;  /* 0x00000006076c723e */ /* 0x002fe200048070ff */
        /* <DEDUP_REMOVED lines=8> */
[----:B------:R-:W-:Y:S01]  /*87a0*/  FFMA R14, R41, R51, R14 ;  /* 0x00000033290e7223 */ /* 0x000fe2000000000e */
[C---:B------:R-:W-:Y:S01]  /*87b0*/  FMUL R15, R38.reuse, R15 ;  /* 0x0000000f260f7220 */ /* 0x040fe20000400000 */
[----:B------:R-:W-:Y:S01]  /*87c0*/  F2FP.F16.E4M3.UNPACK_B R83, R83.H1 ;  /* 0x00000053ff53723e */ /* 0x000fe200030006ff */
[--C-:B------:R-:W-:Y:S01]  /*87d0*/  HADD2.F32 R55, -RZ, R79.reuse.H0_H0 ;  /* 0x2000004fff377230 */ /* 0x100fe20000004100 */
[----:B------:R-:W-:Y:S01]  /*87e0*/  F2FP.SATFINITE.E4M3.F32.PACK_AB_MERGE_C R109, R11, R10, RZ ;  /* 0x0000000a0b6d723e */ /* 0x000fe200048070ff */
[C---:B------:R-:W-:Y:S01]  /*87f0*/  FFMA R15, R41.reuse, R52, R15 ;  /* 0x00000034290f7223 */ /* 0x040fe2000000000f */
[C---:B------:R-:W-:Y:S01]  /*8800*/  FFMA R16, R41.reuse, R53, R16 ;  /* 0x0000003529107223 */ /* 0x040fe20000000010 */
[----:B------:R-:W-:Y:S01]  /*8810*/  FFMA R17, R41, R54, R17 ;  /* 0x0000003629117223 */ /* 0x000fe20000000011 */
[----:B------:R-:W-:Y:S01]  /*8820*/  F2FP.SATFINITE.E4M3.F32.PACK_AB_MERGE_C R109, R9, R8, R109 ;  /* 0x00000008096d723e */ /* 0x000fe2000480706d */
[----:B------:R-:W-:Y:S01]  /*8830*/  HADD2.F32 R56, -RZ, R79.H1_H1 ;  /* 0x3000004fff387230 */ /* 0x000fe20000004100 */
[----:B------:R-:W-:Y:S01]  /*8840*/  F2FP.SATFINITE.E4M3.F32.PACK_AB_MERGE_C R110, R15, R14, RZ ;  /* 0x0000000e0f6e723e */ /* 0x000fe200048070ff */
[C---:B------:R-:W-:Y:S01]  /*8850*/  FMUL R18, R38.reuse, R18 ;  /* 0x0000001226127220 */ /* 0x040fe20000400000 */
[C---:B------:R-:W-:Y:S01]  /*8860*/  FMUL R19, R38.reuse, R19 ;  /* 0x0000001326137220 */ /* 0x040fe20000400000 */
[--C-:B------:R-:W-:Y:S02]  /*8870*/  HADD2.F32 R58, -RZ, R80.reuse.H0_H0 ;  /* 0x20000050ff3a7230 */ /* 0x100fe40000004100 */
[C---:B------:R-:W-:Y:S01]  /*8880*/  FMUL R3, R38.reuse, R22 ;  /* 0x0000001626037220 */ /* 0x040fe20000400000 */
[C---:B------:R-:W-:Y:S01]  /*8890*/  FFMA R18, R41.reuse, R55, R18 ;  /* 0x0000003729127223 */ /* 0x040fe20000000012 */
[----:B------:R-:W-:Y:S02]  /*88a0*/  HADD2.F32 R60, -RZ, R80.H1_H1 ;  /* 0x30000050ff3c7230 */ /* 0x000fe40000004100 */
        /* <DEDUP_REMOVED lines=42> */
[----:B------:R-:W-:Y:S03]  /*8b50*/  IADD3 R70, PT, PT, R36, 0x1, RZ ;  /* 0x0000000124467810 */ /* 0x000fe60007ffe0ff */
        /* <DEDUP_REMOVED lines=13> */
[----:B------:R-:W-:Y:S01]  /*8c30*/  R2UR UR12, R106 ;  /* 0x000000006a0c72ca */ /* 0x000fe200000e0000 */
[----:B------:R-:W-:Y:S02]  /*8c40*/  UIADD3 UR8, UPT, UPT, UR48, 0x3400, URZ ;  /* 0x0000340030087890 */ /* 0x000fe4000fffe0ff */
[----:B--2---:R-:W-:Y:S04]  /*8c50*/  UIADD3 UR4, UP0, UPT, UR6, 0x680, URZ ;  /* 0x0000068006047890 */ /* 0x004fe8000ff1e0ff */
[----:B------:R-:W-:Y:S09]  /*8c60*/  UIADD3.X UR5, UPT, UPT, URZ, UR7, URZ, UP0, !UPT ;  /* 0x00000007ff057290 */ /* 0x000ff200087fe4ff */
[----:B------:R2:W-:Y:S01]  /*8c70*/  UTMASTG.4D.IM2COL [UR8], [UR4] ;  /* 0x00000008040073b5 */ /* 0x0005e20008058000 */
[----:B------:R0:W-:Y:S01]  /*8c80*/  UTMACMDFLUSH ;  /* 0x00000000000079b7 */ /* 0x0001e20000000000 */
[----:B--2---:R-:W-:Y:S04]  /*8c90*/  DEPBAR.LE SB0, 0x1 ;  /* 0x000080400000791a */ /* 0x004fe80000000000 */
.L_x_134:
[----:B------:R-:W-:Y:S05]  /*8ca0*/  BSYNC.RECONVERGENT B0 ;  /* 0x0000000000007941 */ /* 0x000fea0003800200 */
.L_x_133:
[----:B------:R-:W-:Y:S01]  /*8cb0*/  R2UR UR5, R100 ;  /* 0x00000000640572ca */ /* 0x000fe200000e0000 */
[----:B------:R-:W-:Y:S01]  /*8cc0*/  BAR.SYNC.DEFER_BLOCKING 0x1, 0x80 ;  /* 0x0042000000007b1d */ /* 0x000fe20000010000 */
[----:B------:R-:W-:Y:S01]  /*8cd0*/  R2UR UR4, R101 ;  /* 0x00000000650472ca */ /* 0x000fe200000e0000 */
[----:B------:R-:W-:Y:S01]  /*8ce0*/  UISETP.NE.AND UP0, UPT, UR51, URZ, UPT ;  /* 0x000000ff3300728c */ /* 0x000fe2000bf05270 */
[C---:B------:R-:W-:Y:S02]  /*8cf0*/  ISETP.NE.AND P0, PT, R70.reuse, 0x2, PT ;  /* 0x000000024600780c */ /* 0x040fe40003f05270 */
[----:B------:R-:W-:Y:S02]  /*8d00*/  LOP3.LUT R87, R87, 0x1, RZ, 0x3c, !PT ;  /* 0x0000000157577812 */ /* 0x000fe400078e3cff */
[----:B------:R-:W-:Y:S02]  /*8d10*/  SEL R3, RZ, 0x1, P0 ;  /* 0x00000001ff037807 */ /* 0x000fe40000000000 */
[----:B------:R-:W-:Y:S02]  /*8d20*/  SEL R36, R70, RZ, P0 ;  /* 0x000000ff46247207 */ /* 0x000fe40000000000 */
[----:B------:R-:W-:Y:S01]  /*8d30*/  LOP3.LUT R88, R88, R3, RZ, 0x3c, !PT ;  /* 0x0000000358587212 */ /* 0x000fe200078e3cff */
[----:B------:R-:W-:Y:S02]  /*8d40*/  UIADD3 UR21, UPT, UPT, UR36, UR5, URZ ;  /* 0x0000000524157290 */ /* 0x000fe4000fffe0ff */
[----:B------:R-:W-:Y:S01]  /*8d50*/  UIADD3 UR49, UPT, UPT, UR37, UR4, URZ ;  /* 0x0000000425317290 */ /* 0x000fe2000fffe0ff */
[----:B------:R-:W-:Y:S01]  /*8d60*/  UMOV UR50, UR60 ;  /* 0x0000003c00327c82 */ /* 0x000fe20008000000 */
[----:B------:R-:W-:Y:S10]  /*8d70*/  BRA.U UP0, `(.L_x_135) ;  /* 0xffffffd500447547 */ /* 0x000ff4000b83ffff */
[----:B------:R-:W-:Y:S05]  /*8d80*/  EXIT ;  /* 0x000000000000794d */ /* 0x000fea0003800000 */
.L_x_25:
[----:B------:R-:W-:Y:S07]  /*8d90*/  MOV R0, UR9 ;  /* 0x0000000900007c02 */ /* 0x000fee0008000f00 */
.L_x_136:
[----:B-1----:R1:W2:Y:S02]  /*8da0*/  SYNCS.PHASECHK.TRANS64.TRYWAIT P0, [R0+URZ+0x110], R5 ;  /* 0x00011005000075a7 */ /* 0x0022a400080011ff */
[----:B--2---:R-:W-:Y:S05]  /*8db0*/  @!P0 NANOSLEEP.SYNCS 0x989680 ;  /* 0x009896800000895d */ /* 0x004fea0003900000 */
[----:B------:R-:W2:Y:S02]  /*8dc0*/  @!P0 SYNCS.PHASECHK.TRANS64 P0, [R0+URZ+0x110], R5 ;  /* 0x00011005000085a7 */ /* 0x000ea400080010ff */
[----:B--2---:R-:W-:Y:S05]  /*8dd0*/  @!P0 BRA `(.L_x_136) ;  /* 0xfffffffc00f08947 */ /* 0x004fea000383ffff */
[----:B------:R-:W-:Y:S05]  /*8de0*/  BRA `(.L_x_24) ;  /* 0xffffff8c00e87947 */ /* 0x000fea000383ffff */
.L_x_32:
[----:B------:R-:W-:Y:S07]  /*8df0*/  MOV R0, UR9 ;  /* 0x0000000900007c02 */ /* 0x000fee0008000f00 */
.L_x_137:
[----:B-1----:R1:W2:Y:S02]  /*8e00*/  SYNCS.PHASECHK.TRANS64.TRYWAIT P0, [R0+URZ+0x110], R5 ;  /* 0x00011005000075a7 */ /* 0x0022a400080011ff */
[----:B--2---:R-:W-:Y:S05]  /*8e10*/  @!P0 NANOSLEEP.SYNCS 0x989680 ;  /* 0x009896800000895d */ /* 0x004fea0003900000 */
[----:B------:R-:W2:Y:S02]  /*8e20*/  @!P0 SYNCS.PHASECHK.TRANS64 P0, [R0+URZ+0x110], R5 ;  /* 0x00011005000085a7 */ /* 0x000ea400080010ff */
[----:B--2---:R-:W-:Y:S05]  /*8e30*/  @!P0 BRA `(.L_x_137) ;  /* 0xfffffffc00f08947 */ /* 0x004fea000383ffff */
[----:B------:R-:W-:Y:S05]  /*8e40*/  BRA `(.L_x_31) ;  /* 0xffffff9400387947 */ /* 0x000fea000383ffff */
.L_x_37:
[----:B------:R-:W-:-:S07]  /*8e50*/  MOV R0, UR24 ;  /* 0x0000001800007c02 */ /* 0x000fce0008000f00 */
.L_x_138:
[----:B-1----:R1:W2:Y:S02]  /*8e60*/  SYNCS.PHASECHK.TRANS64.TRYWAIT P0, [R0+URZ+0x250], R5 ;  /* 0x00025005000075a7 */ /* 0x0022a400080011ff */
[----:B--2---:R-:W-:Y:S05]  /*8e70*/  @!P0 NANOSLEEP.SYNCS 0x989680 ;  /* 0x009896800000895d */ /* 0x004fea0003900000 */
[----:B------:R-:W2:Y:S02]  /*8e80*/  @!P0 SYNCS.PHASECHK.TRANS64 P0, [R0+URZ+0x250], R5 ;  /* 0x00025005000085a7 */ /* 0x000ea400080010ff */
[----:B--2---:R-:W-:Y:S05]  /*8e90*/  @!P0 BRA `(.L_x_138) ;  /* 0xfffffffc00f08947 */ /* 0x004fea000383ffff */
[----:B------:R-:W-:Y:S05]  /*8ea0*/  BRA `(.L_x_139) ;  /* 0xffffff9400fc7947 */ /* 0x000fea000383ffff */
.L_x_41:
[----:B------:R-:W-:-:S07]  /*8eb0*/  MOV R0, UR4 ;  /* 0x0000000400007c02 */ /* 0x000fce0008000f00 */
.L_x_140:
[----:B-1----:R1:W2:Y:S02]  /*8ec0*/  SYNCS.PHASECHK.TRANS64.TRYWAIT P0, [R0+URZ], R5 ;  /* 0x00000005000075a7 */ /* 0x0022a400080011ff */
[----:B--2---:R-:W-:Y:S05]  /*8ed0*/  @!P0 NANOSLEEP.SYNCS 0x989680 ;  /* 0x009896800000895d */ /* 0x004fea0003900000 */
[----:B------:R-:W2:Y:S02]  /*8ee0*/  @!P0 SYNCS.PHASECHK.TRANS64 P0, [R0+URZ], R5 ;  /* 0x00000005000085a7 */ /* 0x000ea400080010ff */
[----:B--2---:R-:W-:Y:S05]  /*8ef0*/  @!P0 BRA `(.L_x_140) ;  /* 0xfffffffc00f08947 */ /* 0x004fea000383ffff */
[----:B------:R-:W-:Y:S05]  /*8f00*/  BRA `(.L_x_141) ;  /* 0xffffff9c00907947 */ /* 0x000fea000383ffff */
.L_x_42:
[----:B-1----:R-:W-:-:S07]  /*8f10*/  MOV R0, UR5 ;  /* 0x0000000500007c02 */ /* 0x002fce0008000f00 */
.L_x_142:
[----:B-1----:R1:W2:Y:S02]  /*8f20*/  SYNCS.PHASECHK.TRANS64.TRYWAIT P0, [R0+URZ], R3 ;  /* 0x00000003000075a7 */ /* 0x0022a400080011ff */
[----:B--2---:R-:W-:Y:S05]  /*8f30*/  @!P0 NANOSLEEP.SYNCS 0x989680 ;  /* 0x009896800000895d */ /* 0x004fea0003900000 */
[----:B------:R-:W2:Y:S02]  /*8f40*/  @!P0 SYNCS.PHASECHK.TRANS64 P0, [R0+URZ], R3 ;  /* 0x00000003000085a7 */ /* 0x000ea400080010ff */
[----:B--2---:R-:W-:Y:S05]  /*8f50*/  @!P0 BRA `(.L_x_142) ;  /* 0xfffffffc00f08947 */ /* 0x004fea000383ffff */
[----:B------:R-:W-:Y:S05]  /*8f60*/  BRA `(.L_x_143) ;  /* 0xffffff9c009c7947 */ /* 0x000fea000383ffff */
.L_x_43:
[----:B------:R-:W-:-:S07]  /*8f70*/  MOV R0, UR5 ;  /* 0x0000000500007c02 */ /* 0x000fce0008000f00 */
.L_x_144:
[----:B-1----:R1:W2:Y:S02]  /*8f80*/  SYNCS.PHASECHK.TRANS64.TRYWAIT P0, [R0+URZ], R3 ;  /* 0x00000003000075a7 */ /* 0x0022a400080011ff */
[----:B--2---:R-:W-:Y:S05]  /*8f90*/  @!P0 NANOSLEEP.SYNCS 0x989680 ;  /* 0x009896800000895d */ /* 0x004fea0003900000 */
[----:B------:R-:W2:Y:S02]  /*8fa0*/  @!P0 SYNCS.PHASECHK.TRANS64 P0, [R0+URZ], R3 ;  /* 0x00000003000085a7 */ /* 0x000ea400080010ff */
[----:B--2---:R-:W-:Y:S05]  /*8fb0*/  @!P0 BRA `(.L_x_144) ;  /* 0xfffffffc00f08947 */ /* 0x004fea000383ffff */
[----:B------:R-:W-:Y:S05]  /*8fc0*/  BRA `(.L_x_145) ;  /* 0xffffff9c00a87947 */ /* 0x000fea000383ffff */
.L_x_44:
[----:B------:R-:W-:-:S07]  /*8fd0*/  MOV R0, UR5 ;  /* 0x0000000500007c02 */ /* 0x000fce0008000f00 */
.L_x_146:
[----:B-1----:R1:W2:Y:S02]  /*8fe0*/  SYNCS.PHASECHK.TRANS64.TRYWAIT P0, [R0+URZ], R3 ;  /* 0x00000003000075a7 */ /* 0x0022a400080011ff */
[----:B--2---:R-:W-:Y:S05]  /*8ff0*/  @!P0 NANOSLEEP.SYNCS 0x989680 ;  /* 0x009896800000895d */ /* 0x004fea0003900000 */
[----:B------:R-:W2:Y:S02]  /*9000*/  @!P0 SYNCS.PHASECHK.TRANS64 P0, [R0+URZ], R3 ;  /* 0x00000003000085a7 */ /* 0x000ea400080010ff */
[----:B--2---:R-:W-:Y:S05]  /*9010*/  @!P0 BRA `(.L_x_146) ;  /* 0xfffffffc00f08947 */ /* 0x004fea000383ffff */
[----:B------:R-:W-:Y:S05]  /*9020*/  BRA `(.L_x_147) ;  /* 0xffffff9c00b47947 */ /* 0x000fea000383ffff */
.L_x_45:
[----:B------:R-:W-:-:S07]  /*9030*/  MOV R0, UR5 ;  /* 0x0000000500007c02 */ /* 0x000fce0008000f00 */
.L_x_148:
[----:B-1----:R1:W2:Y:S02]  /*9040*/  SYNCS.PHASECHK.TRANS64.TRYWAIT P0, [R0+URZ], R3 ;  /* 0x00000003000075a7 */ /* 0x0022a400080011ff */
[----:B--2---:R-:W-:Y:S05]  /*9050*/  @!P0 NANOSLEEP.SYNCS 0x989680 ;  /* 0x009896800000895d */ /* 0x004fea0003900000 */
[----:B------:R-:W2:Y:S02]  /*9060*/  @!P0 SYNCS.PHASECHK.TRANS64 P0, [R0+URZ], R3 ;  /* 0x00000003000085a7 */ /* 0x000ea400080010ff */
[----:B--2---:R-:W-:Y:S05]  /*9070*/  @!P0 BRA `(.L_x_148) ;  /* 0xfffffffc00f08947 */ /* 0x004fea000383ffff */
[----:B------:R-:W-:Y:S05]  /*9080*/  BRA `(.L_x_149) ;  /* 0xffffff9c00c07947 */ /* 0x000fea000383ffff */
.L_x_46:
[----:B------:R-:W-:-:S07]  /*9090*/  MOV R0, UR5 ;  /* 0x0000000500007c02 */ /* 0x000fce0008000f00 */
.L_x_150:
[----:B-1----:R1:W2:Y:S02]  /*90a0*/  SYNCS.PHASECHK.TRANS64.TRYWAIT P0, [R0+URZ], R3 ;  /* 0x00000003000075a7 */ /* 0x0022a400080011ff */
[----:B--2---:R-:W-:Y:S05]  /*90b0*/  @!P0 NANOSLEEP.SYNCS 0x989680 ;  /* 0x009896800000895d */ /* 0x004fea0003900000 */
[----:B------:R-:W2:Y:S02]  /*90c0*/  @!P0 SYNCS.PHASECHK.TRANS64 P0, [R0+URZ], R3 ;  /* 0x00000003000085a7 */ /* 0x000ea400080010ff */
[----:B--2---:R-:W-:Y:S05]  /*90d0*/  @!P0 BRA `(.L_x_150) ;  /* 0xfffffffc00f08947 */ /* 0x004fea000383ffff */
[----:B------:R-:W-:Y:S05]  /*90e0*/  BRA `(.L_x_151) ;  /* 0xffffff9c00cc7947 */ /* 0x000fea000383ffff */
.L_x_47:
[----:B------:R-:W-:-:S07]  /*90f0*/  MOV R0, UR5 ;  /* 0x0000000500007c02 */ /* 0x000fce0008000f00 */
.L_x_152:
[----:B-1----:R1:W2:Y:S02]  /*9100*/  SYNCS.PHASECHK.TRANS64.TRYWAIT P0, [R0+URZ], R3 ;  /* 0x00000003000075a7 */ /* 0x0022a400080011ff */
[----:B--2---:R-:W-:Y:S05]  /*9110*/  @!P0 NANOSLEEP.SYNCS 0x989680 ;  /* 0x009896800000895d */ /* 0x004fea0003900000 */
[----:B------:R-:W2:Y:S02]  /*9120*/  @!P0 SYNCS.PHASECHK.TRANS64 P0, [R0+URZ], R3 ;  /* 0x00000003000085a7 */ /* 0x000ea400080010ff */
[----:B--2---:R-:W-:Y:S05]  /*9130*/  @!P0 BRA `(.L_x_152) ;  /* 0xfffffffc00f08947 */ /* 0x004fea000383ffff */
[----:B------:R-:W-:Y:S05]  /*9140*/  BRA `(.L_x_153) ;  /* 0xffffff9c00d87947 */ /* 0x000fea000383ffff */
.L_x_48:
[----:B------:R-:W-:-:S07]  /*9150*/  MOV R0, UR5 ;  /* 0x0000000500007c02 */ /* 0x000fce0008000f00 */
.L_x_154:
[----:B-1----:R1:W2:Y:S02]  /*9160*/  SYNCS.PHASECHK.TRANS64.TRYWAIT P0, [R0+URZ], R3 ;  /* 0x00000003000075a7 */ /* 0x0022a400080011ff */
[----:B--2---:R-:W-:Y:S05]  /*9170*/  @!P0 NANOSLEEP.SYNCS 0x989680 ;  /* 0x009896800000895d */ /* 0x004fea0003900000 */
[----:B------:R-:W2:Y:S02]  /*9180*/  @!P0 SYNCS.PHASECHK.TRANS64 P0, [R0+URZ], R3 ;  /* 0x00000003000085a7 */ /* 0x000ea400080010ff */
[----:B--2---:R-:W-:Y:S05]  /*9190*/  @!P0 BRA `(.L_x_154) ;  /* 0xfffffffc00f08947 */ /* 0x004fea000383ffff */
[----:B------:R-:W-:Y:S05]  /*91a0*/  BRA `(.L_x_155) ;  /* 0xffffff9c00e47947 */ /* 0x000fea000383ffff */
.L_x_49:
[----:B------:R-:W-:-:S07]  /*91b0*/  MOV R0, UR5 ;  /* 0x0000000500007c02 */ /* 0x000fce0008000f00 */
.L_x_156:
[----:B-1----:R1:W2:Y:S02]  /*91c0*/  SYNCS.PHASECHK.TRANS64.TRYWAIT P0, [R0+URZ], R3 ;  /* 0x00000003000075a7 */ /* 0x0022a400080011ff */
[----:B--2---:R-:W-:Y:S05]  /*91d0*/  @!P0 NANOSLEEP.SYNCS 0x989680 ;  /* 0x009896800000895d */ /* 0x004fea0003900000 */
[----:B------:R-:W2:Y:S02]  /*91e0*/  @!P0 SYNCS.PHASECHK.TRANS64 P0, [R0+URZ], R3 ;  /* 0x00000003000085a7 */ /* 0x000ea400080010ff */
[----:B--2---:R-:W-:Y:S05]  /*91f0*/  @!P0 BRA `(.L_x_156) ;  /* 0xfffffffc00f08947 */ /* 0x004fea000383ffff */
[----:B------:R-:W-:Y:S05]  /*9200*/  BRA `(.L_x_157) ;  /* 0xffffff9c00f07947 */ /* 0x000fea000383ffff */
.L_x_50:
[----:B------:R-:W-:-:S07]  /*9210*/  MOV R0, UR5 ;  /* 0x0000000500007c02 */ /* 0x000fce0008000f00 */
.L_x_158:
[----:B-1----:R1:W2:Y:S02]  /*9220*/  SYNCS.PHASECHK.TRANS64.TRYWAIT P0, [R0+URZ], R3 ;  /* 0x00000003000075a7 */ /* 0x0022a400080011ff */
[----:B--2---:R-:W-:Y:S05]  /*9230*/  @!P0 NANOSLEEP.SYNCS 0x989680 ;  /* 0x009896800000895d */ /* 0x004fea0003900000 */
[----:B------:R-:W2:Y:S02]  /*9240*/  @!P0 SYNCS.PHASECHK.TRANS64 P0, [R0+URZ], R3 ;  /* 0x00000003000085a7 */ /* 0x000ea400080010ff */
[----:B--2---:R-:W-:Y:S05]  /*9250*/  @!P0 BRA `(.L_x_158) ;  /* 0xfffffffc00f08947 */ /* 0x004fea000383ffff */
[----:B------:R-:W-:Y:S05]  /*9260*/  BRA `(.L_x_159) ;  /* 0xffffff9c00fc7947 */ /* 0x000fea000383ffff */
.L_x_51:
[----:B------:R-:W-:-:S07]  /*9270*/  MOV R0, UR5 ;  /* 0x0000000500007c02 */ /* 0x000fce0008000f00 */
.L_x_160:
[----:B-1----:R1:W2:Y:S02]  /*9280*/  SYNCS.PHASECHK.TRANS64.TRYWAIT P0, [R0+URZ], R3 ;  /* 0x00000003000075a7 */ /* 0x0022a400080011ff */
[----:B--2---:R-:W-:Y:S05]  /*9290*/  @!P0 NANOSLEEP.SYNCS 0x989680 ;  /* 0x009896800000895d */ /* 0x004fea0003900000 */
[----:B------:R-:W2:Y:S02]  /*92a0*/  @!P0 SYNCS.PHASECHK.TRANS64 P0, [R0+URZ], R3 ;  /* 0x00000003000085a7 */ /* 0x000ea400080010ff */
[----:B--2---:R-:W-:Y:S05]  /*92b0*/  @!P0 BRA `(.L_x_160) ;  /* 0xfffffffc00f08947 */ /* 0x004fea000383ffff */
[----:B------:R-:W-:Y:S05]  /*92c0*/  BRA `(.L_x_161) ;  /* 0xffffffa000087947 */ /* 0x000fea000383ffff */
.L_x_52:
[----:B------:R-:W-:-:S07]  /*92d0*/  MOV R0, UR5 ;  /* 0x0000000500007c02 */ /* 0x000fce0008000f00 */
.L_x_162:
[----:B-1----:R1:W2:Y:S02]  /*92e0*/  SYNCS.PHASECHK.TRANS64.TRYWAIT P0, [R0+URZ], R3 ;  /* 0x00000003000075a7 */ /* 0x0022a400080011ff */
[----:B--2---:R-:W-:Y:S05]  /*92f0*/  @!P0 NANOSLEEP.SYNCS 0x989680 ;  /* 0x009896800000895d */ /* 0x004fea0003900000 */
[----:B------:R-:W2:Y:S02]  /*9300*/  @!P0 SYNCS.PHASECHK.TRANS64 P0, [R0+URZ], R3 ;  /* 0x00000003000085a7 */ /* 0x000ea400080010ff */
[----:B--2---:R-:W-:Y:S05]  /*9310*/  @!P0 BRA `(.L_x_162) ;  /* 0xfffffffc00f08947 */ /* 0x004fea000383ffff */
[----:B------:R-:W-:Y:S05]  /*9320*/  BRA `(.L_x_163) ;  /* 0xffffffa000147947 */ /* 0x000fea000383ffff */
.L_x_53:
[----:B------:R-:W-:-:S07]  /*9330*/  MOV R0, UR5 ;  /* 0x0000000500007c02 */ /* 0x000fce0008000f00 */
.L_x_164:
[----:B-1----:R1:W2:Y:S02]  /*9340*/  SYNCS.PHASECHK.TRANS64.TRYWAIT P0, [R0+URZ], R3 ;  /* 0x00000003000075a7 */ /* 0x0022a400080011ff */
[----:B--2---:R-:W-:Y:S05]  /*9350*/  @!P0 NANOSLEEP.SYNCS 0x989680 ;  /* 0x009896800000895d */ /* 0x004fea0003900000 */
[----:B------:R-:W2:Y:S02]  /*9360*/  @!P0 SYNCS.PHASECHK.TRANS64 P0, [R0+URZ], R3 ;  /* 0x00000003000085a7 */ /* 0x000ea400080010ff */
[----:B--2---:R-:W-:Y:S05]  /*9370*/  @!P0 BRA `(.L_x_164) ;  /* 0xfffffffc00f08947 */ /* 0x004fea000383ffff */
[----:B------:R-:W-:Y:S05]  /*9380*/  BRA `(.L_x_165) ;  /* 0xffffffa000207947 */ /* 0x000fea000383ffff */
.L_x_54:
[----:B------:R-:W-:-:S07]  /*9390*/  MOV R0, UR5 ;  /* 0x0000000500007c02 */ /* 0x000fce0008000f00 */
.L_x_166:
[----:B-1----:R1:W2:Y:S02]  /*93a0*/  SYNCS.PHASECHK.TRANS64.TRYWAIT P0, [R0+URZ], R3 ;  /* 0x00000003000075a7 */ /* 0x0022a400080011ff */
[----:B--2---:R-:W-:Y:S05]  /*93b0*/  @!P0 NANOSLEEP.SYNCS 0x989680 ;  /* 0x009896800000895d */ /* 0x004fea0003900000 */
[----:B------:R-:W2:Y:S02]  /*93c0*/  @!P0 SYNCS.PHASECHK.TRANS64 P0, [R0+URZ], R3 ;  /* 0x00000003000085a7 */ /* 0x000ea400080010ff */
[----:B--2---:R-:W-:Y:S05]  /*93d0*/  @!P0 BRA `(.L_x_166) ;  /* 0xfffffffc00f08947 */ /* 0x004fea000383ffff */
[----:B------:R-:W-:Y:S05]  /*93e0*/  BRA `(.L_x_167) ;  /* 0xffffffa0002c7947 */ /* 0x000fea000383ffff */
.L_x_55:
[----:B------:R-:W-:-:S07]  /*93f0*/  MOV R0, UR5 ;  /* 0x0000000500007c02 */ /* 0x000fce0008000f00 */
.L_x_168:
[----:B-1----:R1:W2:Y:S02]  /*9400*/  SYNCS.PHASECHK.TRANS64.TRYWAIT P0, [R0+URZ], R3 ;  /* 0x00000003000075a7 */ /* 0x0022a400080011ff */
[----:B--2---:R-:W-:Y:S05]  /*9410*/  @!P0 NANOSLEEP.SYNCS 0x989680 ;  /* 0x009896800000895d */ /* 0x004fea0003900000 */
[----:B------:R-:W2:Y:S02]  /*9420*/  @!P0 SYNCS.PHASECHK.TRANS64 P0, [R0+URZ], R3 ;  /* 0x00000003000085a7 */ /* 0x000ea400080010ff */
[----:B--2---:R-:W-:Y:S05]  /*9430*/  @!P0 BRA `(.L_x_168) ;  /* 0xfffffffc00f08947 */ /* 0x004fea000383ffff */
[----:B------:R-:W-:Y:S05]  /*9440*/  BRA `(.L_x_169) ;  /* 0xffffffa000387947 */ /* 0x000fea000383ffff */
.L_x_56:
[----:B------:R-:W-:-:S07]  /*9450*/  MOV R0, UR5 ;  /* 0x0000000500007c02 */ /* 0x000fce0008000f00 */
.L_x_170:
[----:B-1----:R1:W2:Y:S02]  /*9460*/  SYNCS.PHASECHK.TRANS64.TRYWAIT P0, [R0+URZ], R3 ;  /* 0x00000003000075a7 */ /* 0x0022a400080011ff */
[----:B--2---:R-:W-:Y:S05]  /*9470*/  @!P0 NANOSLEEP.SYNCS 0x989680 ;  /* 0x009896800000895d */ /* 0x004fea0003900000 */
[----:B------:R-:W2:Y:S02]  /*9480*/  @!P0 SYNCS.PHASECHK.TRANS64 P0, [R0+URZ], R3 ;  /* 0x00000003000085a7 */ /* 0x000ea400080010ff */
[----:B--2---:R-:W-:Y:S05]  /*9490*/  @!P0 BRA `(.L_x_170) ;  /* 0xfffffffc00f08947 */ /* 0x004fea000383ffff */
[----:B------:R-:W-:Y:S05]  /*94a0*/  BRA `(.L_x_171) ;  /* 0xffffffa000447947 */ /* 0x000fea000383ffff */
.L_x_57:
[----:B------:R-:W-:-:S07]  /*94b0*/  MOV R0, UR5 ;  /* 0x0000000500007c02 */ /* 0x000fce0008000f00 */
.L_x_172:
[----:B-1----:R1:W2:Y:S02]  /*94c0*/  SYNCS.PHASECHK.TRANS64.TRYWAIT P0, [R0+URZ], R3 ;  /* 0x00000003000075a7 */ /* 0x0022a400080011ff */
[----:B--2---:R-:W-:Y:S05]  /*94d0*/  @!P0 NANOSLEEP.SYNCS 0x989680 ;  /* 0x009896800000895d */ /* 0x004fea0003900000 */
[----:B------:R-:W2:Y:S02]  /*94e0*/  @!P0 SYNCS.PHASECHK.TRANS64 P0, [R0+URZ], R3 ;  /* 0x00000003000085a7 */ /* 0x000ea400080010ff */
[----:B--2---:R-:W-:Y:S05]  /*94f0*/  @!P0 BRA `(.L_x_172) ;  /* 0xfffffffc00f08947 */ /* 0x004fea000383ffff */
[----:B------:R-:W-:Y:S05]  /*9500*/  BRA `(.L_x_173) ;  /* 0xffffffa000507947 */ /* 0x000fea000383ffff */
.L_x_58:
[----:B------:R-:W-:-:S07]  /*9510*/  MOV R0, UR5 ;  /* 0x0000000500007c02 */ /* 0x000fce0008000f00 */
.L_x_174:
[----:B-1----:R1:W2:Y:S02]  /*9520*/  SYNCS.PHASECHK.TRANS64.TRYWAIT P0, [R0+URZ], R3 ;  /* 0x00000003000075a7 */ /* 0x0022a400080011ff */
[----:B--2---:R-:W-:Y:S05]  /*9530*/  @!P0 NANOSLEEP.SYNCS 0x989680 ;  /* 0x009896800000895d */ /* 0x004fea0003900000 */
[----:B------:R-:W2:Y:S02]  /*9540*/  @!P0 SYNCS.PHASECHK.TRANS64 P0, [R0+URZ], R3 ;  /* 0x00000003000085a7 */ /* 0x000ea400080010ff */
[----:B--2---:R-:W-:Y:S05]  /*9550*/  @!P0 BRA `(.L_x_174) ;  /* 0xfffffffc00f08947 */ /* 0x004fea000383ffff */
[----:B------:R-:W-:Y:S05]  /*9560*/  BRA `(.L_x_175) ;  /* 0xffffffa0005c7947 */ /* 0x000fea000383ffff */
.L_x_59:
[----:B------:R-:W-:-:S07]  /*9570*/  MOV R0, UR5 ;  /* 0x0000000500007c02 */ /* 0x000fce0008000f00 */
.L_x_176:
[----:B-1----:R1:W2:Y:S02]  /*9580*/  SYNCS.PHASECHK.TRANS64.TRYWAIT P0, [R0+URZ], R3 ;  /* 0x00000003000075a7 */ /* 0x0022a400080011ff */
[----:B--2---:R-:W-:Y:S05]  /*9590*/  @!P0 NANOSLEEP.SYNCS 0x989680 ;  /* 0x009896800000895d */ /* 0x004fea0003900000 */
[----:B------:R-:W2:Y:S02]  /*95a0*/  @!P0 SYNCS.PHASECHK.TRANS64 P0, [R0+URZ], R3 ;  /* 0x00000003000085a7 */ /* 0x000ea400080010ff */
[----:B--2---:R-:W-:Y:S05]  /*95b0*/  @!P0 BRA `(.L_x_176) ;  /* 0xfffffffc00f08947 */ /* 0x004fea000383ffff */
[----:B------:R-:W-:Y:S05]  /*95c0*/  BRA `(.L_x_177) ;  /* 0xffffffa000687947 */ /* 0x000fea000383ffff */
.L_x_60:
[----:B------:R-:W-:-:S07]  /*95d0*/  MOV R0, UR5 ;  /* 0x0000000500007c02 */ /* 0x000fce0008000f00 */
.L_x_178:
[----:B-1----:R1:W2:Y:S02]  /*95e0*/  SYNCS.PHASECHK.TRANS64.TRYWAIT P0, [R0+URZ], R3 ;  /* 0x00000003000075a7 */ /* 0x0022a400080011ff */
[----:B--2---:R-:W-:Y:S05]  /*95f0*/  @!P0 NANOSLEEP.SYNCS 0x989680 ;  /* 0x009896800000895d */ /* 0x004fea0003900000 */
[----:B------:R-:W2:Y:S02]  /*9600*/  @!P0 SYNCS.PHASECHK.TRANS64 P0, [R0+URZ], R3 ;  /* 0x00000003000085a7 */ /* 0x000ea400080010ff */
[----:B--2---:R-:W-:Y:S05]  /*9610*/  @!P0 BRA `(.L_x_178) ;  /* 0xfffffffc00f08947 */ /* 0x004fea000383ffff */
[----:B------:R-:W-:Y:S05]  /*9620*/  BRA `(.L_x_179) ;  /* 0xffffffa000747947 */ /* 0x000fea000383ffff */
.L_x_61:
[----:B------:R-:W-:-:S07]  /*9630*/  MOV R0, UR5 ;  /* 0x0000000500007c02 */ /* 0x000fce0008000f00 */
.L_x_180:
[----:B-1----:R1:W2:Y:S02]  /*9640*/  SYNCS.PHASECHK.TRANS64.TRYWAIT P0, [R0+URZ], R3 ;  /* 0x00000003000075a7 */ /* 0x0022a400080011ff */
[----:B--2---:R-:W-:Y:S05]  /*9650*/  @!P0 NANOSLEEP.SYNCS 0x989680 ;  /* 0x009896800000895d */ /* 0x004fea0003900000 */
[----:B------:R-:W2:Y:S02]  /*9660*/  @!P0 SYNCS.PHASECHK.TRANS64 P0, [R0+URZ], R3 ;  /* 0x00000003000085a7 */ /* 0x000ea400080010ff */
[----:B--2---:R-:W-:Y:S05]  /*9670*/  @!P0 BRA `(.L_x_180) ;  /* 0xfffffffc00f08947 */ /* 0x004fea000383ffff */
[----:B------:R-:W-:Y:S05]  /*9680*/  BRA `(.L_x_181) ;  /* 0xffffffa000807947 */ /* 0x000fea000383ffff */
.L_x_62:
[----:B------:R-:W-:-:S07]  /*9690*/  MOV R0, UR5 ;  /* 0x0000000500007c02 */ /* 0x000fce0008000f00 */
.L_x_182:
[----:B-1----:R1:W2:Y:S02]  /*96a0*/  SYNCS.PHASECHK.TRANS64.TRYWAIT P0, [R0+URZ], R3 ;  /* 0x00000003000075a7 */ /* 0x0022a400080011ff */
[----:B--2---:R-:W-:Y:S05]  /*96b0*/  @!P0 NANOSLEEP.SYNCS 0x989680 ;  /* 0x009896800000895d */ /* 0x004fea0003900000 */
[----:B------:R-:W2:Y:S02]  /*96c0*/  @!P0 SYNCS.PHASECHK.TRANS64 P0, [R0+URZ], R3 ;  /* 0x00000003000085a7 */ /* 0x000ea400080010ff */
[----:B--2---:R-:W-:Y:S05]  /*96d0*/  @!P0 BRA `(.L_x_182) ;  /* 0xfffffffc00f08947 */ /* 0x004fea000383ffff */
[----:B------:R-:W-:Y:S05]  /*96e0*/  BRA `(.L_x_183) ;  /* 0xffffffa0008c7947 */ /* 0x000fea000383ffff */
.L_x_63:
[----:B------:R-:W-:-:S07]  /*96f0*/  MOV R0, UR5 ;  /* 0x0000000500007c02 */ /* 0x000fce0008000f00 */
.L_x_184:
[----:B-1----:R1:W2:Y:S02]  /*9700*/  SYNCS.PHASECHK.TRANS64.TRYWAIT P0, [R0+URZ], R3 ;  /* 0x00000003000075a7 */ /* 0x0022a400080011ff */
[----:B--2---:R-:W-:Y:S05]  /*9710*/  @!P0 NANOSLEEP.SYNCS 0x989680 ;  /* 0x009896800000895d */ /* 0x004fea0003900000 */
[----:B------:R-:W2:Y:S02]  /*9720*/  @!P0 SYNCS.PHASECHK.TRANS64 P0, [R0+URZ], R3 ;  /* 0x00000003000085a7 */ /* 0x000ea400080010ff */
[----:B--2---:R-:W-:Y:S05]  /*9730*/  @!P0 BRA `(.L_x_184) ;  /* 0xfffffffc00f08947 */ /* 0x004fea000383ffff */
[----:B------:R-:W-:Y:S05]  /*9740*/  BRA `(.L_x_185) ;  /* 0xffffffa000987947 */ /* 0x000fea000383ffff */
.L_x_64:
[----:B------:R-:W-:-:S07]  /*9750*/  MOV R0, UR5 ;  /* 0x0000000500007c02 */ /* 0x000fce0008000f00 */
.L_x_186:
[----:B-1----:R1:W2:Y:S02]  /*9760*/  SYNCS.PHASECHK.TRANS64.TRYWAIT P0, [R0+URZ], R3 ;  /* 0x00000003000075a7 */ /* 0x0022a400080011ff */
[----:B--2---:R-:W-:Y:S05]  /*9770*/  @!P0 NANOSLEEP.SYNCS 0x989680 ;  /* 0x009896800000895d */ /* 0x004fea0003900000 */
[----:B------:R-:W2:Y:S02]  /*9780*/  @!P0 SYNCS.PHASECHK.TRANS64 P0, [R0+URZ], R3 ;  /* 0x00000003000085a7 */ /* 0x000ea400080010ff */
[----:B--2---:R-:W-:Y:S05]  /*9790*/  @!P0 BRA `(.L_x_186) ;  /* 0xfffffffc00f08947 */ /* 0x004fea000383ffff */
[----:B------:R-:W-:Y:S05]  /*97a0*/  BRA `(.L_x_187) ;  /* 0xffffffa000a47947 */ /* 0x000fea000383ffff */
.L_x_65:
[----:B------:R-:W-:-:S07]  /*97b0*/  MOV R0, UR5 ;  /* 0x0000000500007c02 */ /* 0x000fce0008000f00 */
.L_x_188:
[----:B-1----:R1:W2:Y:S02]  /*97c0*/  SYNCS.PHASECHK.TRANS64.TRYWAIT P0, [R0+URZ], R3 ;  /* 0x00000003000075a7 */ /* 0x0022a400080011ff */
[----:B--2---:R-:W-:Y:S05]  /*97d0*/  @!P0 NANOSLEEP.SYNCS 0x989680 ;  /* 0x009896800000895d */ /* 0x004fea0003900000 */
[----:B------:R-:W2:Y:S02]  /*97e0*/  @!P0 SYNCS.PHASECHK.TRANS64 P0, [R0+URZ], R3 ;  /* 0x00000003000085a7 */ /* 0x000ea400080010ff */
[----:B--2---:R-:W-:Y:S05]  /*97f0*/  @!P0 BRA `(.L_x_188) ;  /* 0xfffffffc00f08947 */ /* 0x004fea000383ffff */
[----:B------:R-:W-:Y:S05]  /*9800*/  BRA `(.L_x_189) ;  /* 0xffffffa000b07947 */ /* 0x000fea000383ffff */
.L_x_66:
[----:B------:R-:W-:-:S07]  /*9810*/  MOV R0, UR5 ;  /* 0x0000000500007c02 */ /* 0x000fce0008000f00 */
.L_x_190:
[----:B-1----:R1:W2:Y:S02]  /*9820*/  SYNCS.PHASECHK.TRANS64.TRYWAIT P0, [R0+URZ], R3 ;  /* 0x00000003000075a7 */ /* 0x0022a400080011ff */
[----:B--2---:R-:W-:Y:S05]  /*9830*/  @!P0 NANOSLEEP.SYNCS 0x989680 ;  /* 0x009896800000895d */ /* 0x004fea0003900000 */
[----:B------:R-:W2:Y:S02]  /*9840*/  @!P0 SYNCS.PHASECHK.TRANS64 P0, [R0+URZ], R3 ;  /* 0x00000003000085a7 */ /* 0x000ea400080010ff */
[----:B--2---:R-:W-:Y:S05]  /*9850*/  @!P0 BRA `(.L_x_190) ;  /* 0xfffffffc00f08947 */ /* 0x004fea000383ffff */
[----:B------:R-:W-:Y:S05]  /*9860*/  BRA `(.L_x_191) ;  /* 0xffffffa000bc7947 */ /* 0x000fea000383ffff */
.L_x_67:
[----:B------:R-:W-:-:S07]  /*9870*/  MOV R0, UR5 ;  /* 0x0000000500007c02 */ /* 0x000fce0008000f00 */
.L_x_192:
[----:B-1----:R1:W2:Y:S02]  /*9880*/  SYNCS.PHASECHK.TRANS64.TRYWAIT P0, [R0+URZ], R3 ;  /* 0x00000003000075a7 */ /* 0x0022a400080011ff */
[----:B--2---:R-:W-:Y:S05]  /*9890*/  @!P0 NANOSLEEP.SYNCS 0x989680 ;  /* 0x009896800000895d */ /* 0x004fea0003900000 */
[----:B------:R-:W2:Y:S02]  /*98a0*/  @!P0 SYNCS.PHASECHK.TRANS64 P0, [R0+URZ], R3 ;  /* 0x00000003000085a7 */ /* 0x000ea400080010ff */
[----:B--2---:R-:W-:Y:S05]  /*98b0*/  @!P0 BRA `(.L_x_192) ;  /* 0xfffffffc00f08947 */ /* 0x004fea000383ffff */
[----:B------:R-:W-:Y:S05]  /*98c0*/  BRA `(.L_x_193) ;  /* 0xffffffa000c87947 */ /* 0x000fea000383ffff */
.L_x_68:
[----:B------:R-:W-:-:S07]  /*98d0*/  MOV R0, UR5 ;  /* 0x0000000500007c02 */ /* 0x000fce0008000f00 */
.L_x_194:
[----:B-1----:R1:W2:Y:S02]  /*98e0*/  SYNCS.PHASECHK.TRANS64.TRYWAIT P0, [R0+URZ], R3 ;  /* 0x00000003000075a7 */ /* 0x0022a400080011ff */
[----:B--2---:R-:W-:Y:S05]  /*98f0*/  @!P0 NANOSLEEP.SYNCS 0x989680 ;  /* 0x009896800000895d */ /* 0x004fea0003900000 */
[----:B------:R-:W2:Y:S02]  /*9900*/  @!P0 SYNCS.PHASECHK.TRANS64 P0, [R0+URZ], R3 ;  /* 0x00000003000085a7 */ /* 0x000ea400080010ff */
[----:B--2---:R-:W-:Y:S05]  /*9910*/  @!P0 BRA `(.L_x_194) ;  /* 0xfffffffc00f08947 */ /* 0x004fea000383ffff */
[----:B------:R-:W-:Y:S05]  /*9920*/  BRA `(.L_x_195) ;  /* 0xffffffa000d47947 */ /* 0x000fea000383ffff */
.L_x_69:
[----:B------:R-:W-:-:S07]  /*9930*/  MOV R0, UR5 ;  /* 0x0000000500007c02 */ /* 0x000fce0008000f00 */
.L_x_196:
[----:B-1----:R1:W2:Y:S02]  /*9940*/  SYNCS.PHASECHK.TRANS64.TRYWAIT P0, [R0+URZ], R3 ;  /* 0x00000003000075a7 */ /* 0x0022a400080011ff */
[----:B--2---:R-:W-:Y:S05]  /*9950*/  @!P0 NANOSLEEP.SYNCS 0x989680 ;  /* 0x009896800000895d */ /* 0x004fea0003900000 */
[----:B------:R-:W2:Y:S02]  /*9960*/  @!P0 SYNCS.PHASECHK.TRANS64 P0, [R0+URZ], R3 ;  /* 0x00000003000085a7 */ /* 0x000ea400080010ff */
[----:B--2---:R-:W-:Y:S05]  /*9970*/  @!P0 BRA `(.L_x_196) ;  /* 0xfffffffc00f08947 */ /* 0x004fea000383ffff */
[----:B------:R-:W-:Y:S05]  /*9980*/  BRA `(.L_x_197) ;  /* 0xffffffa000e07947 */ /* 0x000fea000383ffff */
.L_x_70:
[----:B------:R-:W-:-:S07]  /*9990*/  MOV R0, UR5 ;  /* 0x0000000500007c02 */ /* 0x000fce0008000f00 */
.L_x_198:
[----:B-1----:R1:W2:Y:S02]  /*99a0*/  SYNCS.PHASECHK.TRANS64.TRYWAIT P0, [R0+URZ], R3 ;  /* 0x00000003000075a7 */ /* 0x0022a400080011ff */
[----:B--2---:R-:W-:Y:S05]  /*99b0*/  @!P0 NANOSLEEP.SYNCS 0x989680 ;  /* 0x009896800000895d */ /* 0x004fea0003900000 */
[----:B------:R-:W2:Y:S02]  /*99c0*/  @!P0 SYNCS.PHASECHK.TRANS64 P0, [R0+URZ], R3 ;  /* 0x00000003000085a7 */ /* 0x000ea400080010ff */
[----:B--2---:R-:W-:Y:S05]  /*99d0*/  @!P0 BRA `(.L_x_198) ;  /* 0xfffffffc00f08947 */ /* 0x004fea000383ffff */
[----:B------:R-:W-:Y:S05]  /*99e0*/  BRA `(.L_x_199) ;  /* 0xffffffa000ec7947 */ /* 0x000fea000383ffff */
.L_x_71:
[----:B------:R-:W-:-:S07]  /*99f0*/  MOV R0, UR5 ;  /* 0x0000000500007c02 */ /* 0x000fce0008000f00 */
.L_x_200:
[----:B-1----:R1:W2:Y:S02]  /*9a00*/  SYNCS.PHASECHK.TRANS64.TRYWAIT P0, [R0+URZ], R3 ;  /* 0x00000003000075a7 */ /* 0x0022a400080011ff */
[----:B--2---:R-:W-:Y:S05]  /*9a10*/  @!P0 NANOSLEEP.SYNCS 0x989680 ;  /* 0x009896800000895d */ /* 0x004fea0003900000 */
[----:B------:R-:W2:Y:S02]  /*9a20*/  @!P0 SYNCS.PHASECHK.TRANS64 P0, [R0+URZ], R3 ;  /* 0x00000003000085a7 */ /* 0x000ea400080010ff */
[----:B--2---:R-:W-:Y:S05]  /*9a30*/  @!P0 BRA `(.L_x_200) ;  /* 0xfffffffc00f08947 */ /* 0x004fea000383ffff */
[----:B------:R-:W-:Y:S05]  /*9a40*/  BRA `(.L_x_201) ;  /* 0xffffffa000f87947 */ /* 0x000fea000383ffff */
.L_x_72:
[----:B------:R-:W-:-:S07]  /*9a50*/  MOV R0, UR5 ;  /* 0x0000000500007c02 */ /* 0x000fce0008000f00 */
.L_x_202:
[----:B-1----:R1:W2:Y:S02]  /*9a60*/  SYNCS.PHASECHK.TRANS64.TRYWAIT P0, [R0+URZ], R3 ;  /* 0x00000003000075a7 */ /* 0x0022a400080011ff */
[----:B--2---:R-:W-:Y:S05]  /*9a70*/  @!P0 NANOSLEEP.SYNCS 0x989680 ;  /* 0x009896800000895d */ /* 0x004fea0003900000 */
[----:B------:R-:W2:Y:S02]  /*9a80*/  @!P0 SYNCS.PHASECHK.TRANS64 P0, [R0+URZ], R3 ;  /* 0x00000003000085a7 */ /* 0x000ea400080010ff */
[----:B--2---:R-:W-:Y:S05]  /*9a90*/  @!P0 BRA `(.L_x_202) ;  /* 0xfffffffc00f08947 */ /* 0x004fea000383ffff */
[----:B------:R-:W-:Y:S05]  /*9aa0*/  BRA `(.L_x_203) ;  /* 0xffffffa400047947 */ /* 0x000fea000383ffff */
.L_x_73:
[----:B------:R-:W-:-:S07]  /*9ab0*/  MOV R0, UR5 ;  /* 0x0000000500007c02 */ /* 0x000fce0008000f00 */
.L_x_204:
[----:B-1----:R1:W2:Y:S02]  /*9ac0*/  SYNCS.PHASECHK.TRANS64.TRYWAIT P0, [R0+URZ], R3 ;  /* 0x00000003000075a7 */ /* 0x0022a400080011ff */
[----:B--2---:R-:W-:Y:S05]  /*9ad0*/  @!P0 NANOSLEEP.SYNCS 0x989680 ;  /* 0x009896800000895d */ /* 0x004fea0003900000 */
[----:B------:R-:W2:Y:S02]  /*9ae0*/  @!P0 SYNCS.PHASECHK.TRANS64 P0, [R0+URZ], R3 ;  /* 0x00000003000085a7 */ /* 0x000ea400080010ff */
[----:B--2---:R-:W-:Y:S05]  /*9af0*/  @!P0 BRA `(.L_x_204) ;  /* 0xfffffffc00f08947 */ /* 0x004fea000383ffff */
[----:B------:R-:W-:Y:S05]  /*9b00*/  BRA `(.L_x_205) ;  /* 0xffffffa400107947 */ /* 0x000fea000383ffff */
.L_x_76:
[----:B------:R-:W-:-:S07]  /*9b10*/  MOV R4, UR4 ;  /* 0x0000000400047c02 */ /* 0x000fce0008000f00 */
.L_x_206:
[----:B--2---:R2:W3:Y:S02]  /*9b20*/  SYNCS.PHASECHK.TRANS64.TRYWAIT P1, [R4+URZ+0x258], R7 ;  /* 0x00025807040075a7 */ /* 0x0044e400080211ff */
[----:B---3--:R-:W-:Y:S05]  /*9b30*/  @!P1 NANOSLEEP.SYNCS 0x989680 ;  /* 0x009896800000995d */ /* 0x008fea0003900000 */
[----:B------:R-:W3:Y:S02]  /*9b40*/  @!P1 SYNCS.PHASECHK.TRANS64 P1, [R4+URZ+0x258], R7 ;  /* 0x00025807040095a7 */ /* 0x000ee400080210ff */
[----:B---3--:R-:W-:Y:S05]  /*9b50*/  @!P1 BRA `(.L_x_206) ;  /* 0xfffffffc00f09947 */ /* 0x008fea000383ffff */
[----:B------:R-:W-:Y:S05]  /*9b60*/  BRA `(.L_x_207) ;  /* 0xffffffa4007c7947 */ /* 0x000fea000383ffff */
.L_x_77:
[----:B--2---:R-:W-:-:S07]  /*9b70*/  MOV R4, UR4 ;  /* 0x0000000400047c02 */ /* 0x004fce0008000f00 */
.L_x_208:
[----:B--2---:R2:W3:Y:S02]  /*9b80*/  SYNCS.PHASECHK.TRANS64.TRYWAIT P1, [R4+URZ+0x250], R5 ;  /* 0x00025005040075a7 */ /* 0x0044e400080211ff */
[----:B---3--:R-:W-:Y:S05]  /*9b90*/  @!P1 NANOSLEEP.SYNCS 0x989680 ;  /* 0x009896800000995d */ /* 0x008fea0003900000 */
[----:B------:R-:W3:Y:S02]  /*9ba0*/  @!P1 SYNCS.PHASECHK.TRANS64 P1, [R4+URZ+0x250], R5 ;  /* 0x00025005040095a7 */ /* 0x000ee400080210ff */
[----:B---3--:R-:W-:Y:S05]  /*9bb0*/  @!P1 BRA `(.L_x_208) ;  /* 0xfffffffc00f09947 */ /* 0x008fea000383ffff */
[----:B------:R-:W-:Y:S05]  /*9bc0*/  BRA `(.L_x_209) ;  /* 0xffffffa400847947 */ /* 0x000fea000383ffff */
.L_x_85:
[----:B------:R-:W-:-:S07]  /*9bd0*/  MOV R0, UR14 ;  /* 0x0000000e00007c02 */ /* 0x000fce0008000f00 */
.L_x_210:
[----:B--2---:R2:W3:Y:S02]  /*9be0*/  SYNCS.PHASECHK.TRANS64.TRYWAIT P0, [R0+URZ+0x250], R5 ;  /* 0x00025005000075a7 */ /* 0x0044e400080011ff */
[----:B---3--:R-:W-:Y:S05]  /*9bf0*/  @!P0 NANOSLEEP.SYNCS 0x989680 ;  /* 0x009896800000895d */ /* 0x008fea0003900000 */
[----:B------:R-:W3:Y:S02]  /*9c00*/  @!P0 SYNCS.PHASECHK.TRANS64 P0, [R0+URZ+0x250], R5 ;  /* 0x00025005000085a7 */ /* 0x000ee400080010ff */
[----:B---3--:R-:W-:Y:S05]  /*9c10*/  @!P0 BRA `(.L_x_210) ;  /* 0xfffffffc00f08947 */ /* 0x008fea000383ffff */
[----:B------:R-:W-:Y:S05]  /*9c20*/  BRA `(.L_x_211) ;  /* 0xffffffa800fc7947 */ /* 0x000fea000383ffff */
.L_x_86:
[----:B------:R-:W-:-:S07]  /*9c30*/  MOV R5, UR19 ;  /* 0x0000001300057c02 */ /* 0x000fce0008000f00 */
.L_x_212:
[----:B--2---:R2:W3:Y:S02]  /*9c40*/  SYNCS.PHASECHK.TRANS64.TRYWAIT P0, [R5+URZ+0x270], R0 ;  /* 0x00027000050075a7 */ /* 0x0044e400080011ff */
[----:B---3--:R-:W-:Y:S05]  /*9c50*/  @!P0 NANOSLEEP.SYNCS 0x989680 ;  /* 0x009896800000895d */ /* 0x008fea0003900000 */
[----:B------:R-:W3:Y:S02]  /*9c60*/  @!P0 SYNCS.PHASECHK.TRANS64 P0, [R5+URZ+0x270], R0 ;  /* 0x00027000050085a7 */ /* 0x000ee400080010ff */
[----:B---3--:R-:W-:Y:S05]  /*9c70*/  @!P0 BRA `(.L_x_212) ;  /* 0xfffffffc00f08947 */ /* 0x008fea000383ffff */
[----:B------:R-:W-:Y:S05]  /*9c80*/  BRA `(.L_x_213) ;  /* 0xffffffac00187947 */ /* 0x000fea000383ffff */
.L_x_89:
[----:B--2---:R-:W-:Y:S07]  /*9c90*/  MOV R0, UR5 ;  /* 0x0000000500007c02 */ /* 0x004fee0008000f00 */
.L_x_214:
[----:B--2---:R2:W3:Y:S02]  /*9ca0*/  SYNCS.PHASECHK.TRANS64.TRYWAIT P0, [R0+URZ], R5 ;  /* 0x00000005000075a7 */ /* 0x0044e400080011ff */
[----:B---3--:R-:W-:Y:S05]  /*9cb0*/  @!P0 NANOSLEEP.SYNCS 0x989680 ;  /* 0x009896800000895d */ /* 0x008fea0003900000 */
[----:B------:R-:W3:Y:S02]  /*9cc0*/  @!P0 SYNCS.PHASECHK.TRANS64 P0, [R0+URZ], R5 ;  /* 0x00000005000085a7 */ /* 0x000ee400080010ff */
[----:B---3--:R-:W-:Y:S05]  /*9cd0*/  @!P0 BRA `(.L_x_214) ;  /* 0xfffffffc00f08947 */ /* 0x008fea000383ffff */
[----:B------:R-:W-:Y:S05]  /*9ce0*/  BRA `(.L_x_88) ;  /* 0xffffffac003c7947 */ /* 0x000fea000383ffff */
.L_x_92:
[----:B------:R-:W-:-:S07]  /*9cf0*/  MOV R0, UR4 ;  /* 0x0000000400007c02 */ /* 0x000fce0008000f00 */
.L_x_215:
[----:B--2---:R2:W4:Y:S02]  /*9d00*/  SYNCS.PHASECHK.TRANS64.TRYWAIT P0, [R0+URZ], R3 ;  /* 0x00000003000075a7 */ /* 0x00452400080011ff */
[----:B----4-:R-:W-:Y:S05]  /*9d10*/  @!P0 NANOSLEEP.SYNCS 0x989680 ;  /* 0x009896800000895d */ /* 0x010fea0003900000 */
[----:B------:R-:W4:Y:S02]  /*9d20*/  @!P0 SYNCS.PHASECHK.TRANS64 P0, [R0+URZ], R3 ;  /* 0x00000003000085a7 */ /* 0x000f2400080010ff */
[----:B----4-:R-:W-:Y:S05]  /*9d30*/  @!P0 BRA `(.L_x_215) ;  /* 0xfffffffc00f08947 */ /* 0x010fea000383ffff */
[----:B------:R-:W-:Y:S05]  /*9d40*/  BRA `(.L_x_216) ;  /* 0xffffffac00e47947 */ /* 0x000fea000383ffff */
.L_x_93:
[----:B------:R-:W-:-:S07]  /*9d50*/  MOV R0, UR4 ;  /* 0x0000000400007c02 */ /* 0x000fce0008000f00 */
.L_x_217:
[----:B--2---:R2:W3:Y:S02]  /*9d60*/  SYNCS.PHASECHK.TRANS64.TRYWAIT P0, [R0+URZ], R3 ;  /* 0x00000003000075a7 */ /* 0x0044e400080011ff */
[----:B---3--:R-:W-:Y:S05]  /*9d70*/  @!P0 NANOSLEEP.SYNCS 0x989680 ;  /* 0x009896800000895d */ /* 0x008fea0003900000 */
[----:B------:R-:W3:Y:S02]  /*9d80*/  @!P0 SYNCS.PHASECHK.TRANS64 P0, [R0+URZ], R3 ;  /* 0x00000003000085a7 */ /* 0x000ee400080010ff */
[----:B---3--:R-:W-:Y:S05]  /*9d90*/  @!P0 BRA `(.L_x_217) ;  /* 0xfffffffc00f08947 */ /* 0x008fea000383ffff */
[----:B------:R-:W-:Y:S05]  /*9da0*/  BRA `(.L_x_218) ;  /* 0xffffffac00f07947 */ /* 0x000fea000383ffff */
.L_x_98:
[----:B------:R-:W-:Y:S07]  /*9db0*/  MOV R2, UR25 ;  /* 0x0000001900027c02 */ /* 0x000fee0008000f00 */
.L_x_219:
[----:B-1----:R1:W2:Y:S02]  /*9dc0*/  SYNCS.PHASECHK.TRANS64.TRYWAIT P0, [R2+URZ+0x250], R3 ;  /* 0x00025003020075a7 */ /* 0x0022a400080011ff */
[----:B--2---:R-:W-:Y:S05]  /*9dd0*/  @!P0 NANOSLEEP.SYNCS 0x989680 ;  /* 0x009896800000895d */ /* 0x004fea0003900000 */
[----:B------:R-:W2:Y:S02]  /*9de0*/  @!P0 SYNCS.PHASECHK.TRANS64 P0, [R2+URZ+0x250], R3 ;  /* 0x00025003020085a7 */ /* 0x000ea400080010ff */
[----:B--2---:R-:W-:Y:S05]  /*9df0*/  @!P0 BRA `(.L_x_219) ;  /* 0xfffffffc00f08947 */ /* 0x004fea000383ffff */
[----:B------:R-:W-:Y:S05]  /*9e00*/  BRA `(.L_x_220) ;  /* 0xffffffb400307947 */ /* 0x000fea000383ffff */
.L_x_101:
[----:B------:R-:W-:Y:S07]  /*9e10*/  MOV R2, UR25 ;  /* 0x0000001900027c02 */ /* 0x000fee0008000f00 */
.L_x_221:
[----:B-1----:R1:W2:Y:S02]  /*9e20*/  SYNCS.PHASECHK.TRANS64.TRYWAIT P2, [R2+URZ+0x248], R3 ;  /* 0x00024803020075a7 */ /* 0x0022a400080411ff */
[----:B--2---:R-:W-:Y:S05]  /*9e30*/  @!P2 NANOSLEEP.SYNCS 0x989680 ;  /* 0x009896800000a95d */ /* 0x004fea0003900000 */
[----:B------:R-:W2:Y:S02]  /*9e40*/  @!P2 SYNCS.PHASECHK.TRANS64 P2, [R2+URZ+0x248], R3 ;  /* 0x000248030200a5a7 */ /* 0x000ea400080410ff */
[----:B--2---:R-:W-:Y:S05]  /*9e50*/  @!P2 BRA `(.L_x_221) ;  /* 0xfffffffc00f0a947 */ /* 0x004fea000383ffff */
[----:B------:R-:W-:Y:S05]  /*9e60*/  BRA `(.L_x_100) ;  /* 0xffffffb800947947 */ /* 0x000fea000383ffff */
.L_x_104:
[----:B-1----:R-:W-:Y:S07]  /*9e70*/  MOV R3, UR25 ;  /* 0x0000001900037c02 */ /* 0x002fee0008000f00 */
.L_x_222:
[----:B-1----:R1:W2:Y:S02]  /*9e80*/  SYNCS.PHASECHK.TRANS64.TRYWAIT P1, [R3+URZ+0x230], R8 ;  /* 0x00023008030075a7 */ /* 0x0022a400080211ff */
[----:B--2---:R-:W-:Y:S05]  /*9e90*/  @!P1 NANOSLEEP.SYNCS 0x989680 ;  /* 0x009896800000995d */ /* 0x004fea0003900000 */
[----:B------:R-:W2:Y:S02]  /*9ea0*/  @!P1 SYNCS.PHASECHK.TRANS64 P1, [R3+URZ+0x230], R8 ;  /* 0x00023008030095a7 */ /* 0x000ea400080210ff */
[----:B--2---:R-:W-:Y:S05]  /*9eb0*/  @!P1 BRA `(.L_x_222) ;  /* 0xfffffffc00f09947 */ /* 0x004fea000383ffff */
[----:B------:R-:W-:Y:S05]  /*9ec0*/  BRA `(.L_x_223) ;  /* 0xffffffbc00247947 */ /* 0x000fea000383ffff */
.L_x_105:
[----:B------:R-:W-:Y:S07]  /*9ed0*/  MOV R3, UR25 ;  /* 0x0000001900037c02 */ /* 0x000fee0008000f00 */
.L_x_224:
[----:B-1----:R1:W2:Y:S02]  /*9ee0*/  SYNCS.PHASECHK.TRANS64.TRYWAIT P0, [R3+URZ+0x238], R8 ;  /* 0x00023808030075a7 */ /* 0x0022a400080011ff */
[----:B--2---:R-:W-:Y:S05]  /*9ef0*/  @!P0 NANOSLEEP.SYNCS 0x989680 ;  /* 0x009896800000895d */ /* 0x004fea0003900000 */
[----:B------:R-:W2:Y:S02]  /*9f00*/  @!P0 SYNCS.PHASECHK.TRANS64 P0, [R3+URZ+0x238], R8 ;  /* 0x00023808030085a7 */ /* 0x000ea400080010ff */
[----:B--2---:R-:W-:Y:S05]  /*9f10*/  @!P0 BRA `(.L_x_224) ;  /* 0xfffffffc00f08947 */ /* 0x004fea000383ffff */
[----:B------:R-:W-:Y:S05]  /*9f20*/  BRA `(.L_x_225) ;  /* 0xffffffbc00647947 */ /* 0x000fea000383ffff */
.L_x_107:
[----:B-1----:R-:W-:-:S07]  /*9f30*/  MOV R0, UR25 ;  /* 0x0000001900007c02 */ /* 0x002fce0008000f00 */
.L_x_226:
[----:B-1----:R1:W2:Y:S02]  /*9f40*/  SYNCS.PHASECHK.TRANS64.TRYWAIT P0, [R0+URZ+0x230], R3 ;  /* 0x00023003000075a7 */ /* 0x0022a400080011ff */
[----:B--2---:R-:W-:Y:S05]  /*9f50*/  @!P0 NANOSLEEP.SYNCS 0x989680 ;  /* 0x009896800000895d */ /* 0x004fea0003900000 */
[----:B------:R-:W2:Y:S02]  /*9f60*/  @!P0 SYNCS.PHASECHK.TRANS64 P0, [R0+URZ+0x230], R3 ;  /* 0x00023003000085a7 */ /* 0x000ea400080010ff */
[----:B--2---:R-:W-:Y:S05]  /*9f70*/  @!P0 BRA `(.L_x_226) ;  /* 0xfffffffc00f08947 */ /* 0x004fea000383ffff */
[----:B------:R-:W-:Y:S05]  /*9f80*/  BRA `(.L_x_227) ;  /* 0xffffffbc00d07947 */ /* 0x000fea000383ffff */
.L_x_109:
[----:B------:R-:W-:Y:S07]  /*9f90*/  MOV R0, UR48 ;  /* 0x0000003000007c02 */ /* 0x000fee0008000f00 */
.L_x_228:
[----:B-1----:R1:W2:Y:S02]  /*9fa0*/  SYNCS.PHASECHK.TRANS64.TRYWAIT P0, [R0+URZ+0x250], R3 ;  /* 0x00025003000075a7 */ /* 0x0022a400080011ff */
[----:B--2---:R-:W-:Y:S05]  /*9fb0*/  @!P0 NANOSLEEP.SYNCS 0x989680 ;  /* 0x009896800000895d */ /* 0x004fea0003900000 */
[----:B------:R-:W2:Y:S02]  /*9fc0*/  @!P0 SYNCS.PHASECHK.TRANS64 P0, [R0+URZ+0x250], R3 ;  /* 0x00025003000085a7 */ /* 0x000ea400080010ff */
[----:B--2---:R-:W-:Y:S05]  /*9fd0*/  @!P0 BRA `(.L_x_228) ;  /* 0xfffffffc00f08947 */ /* 0x004fea000383ffff */
[----:B------:R-:W-:Y:S05]  /*9fe0*/  BRA `(.L_x_229) ;  /* 0xffffffc000b47947 */ /* 0x000fea000383ffff */
.L_x_120:
[----:B---3--:R3:W1:Y:S02]  /*9ff0*/  SYNCS.PHASECHK.TRANS64.TRYWAIT P1, [R0+URZ+0x220], R3 ;  /* 0x00022003000075a7 */ /* 0x00866400080211ff */
[----:B-1----:R-:W-:Y:S05]  /*a000*/  @!P1 NANOSLEEP.SYNCS 0x989680 ;  /* 0x009896800000995d */ /* 0x002fea0003900000 */
[----:B------:R-:W1:Y:S02]  /*a010*/  @!P1 SYNCS.PHASECHK.TRANS64 P1, [R0+URZ+0x220], R3 ;  /* 0x00022003000095a7 */ /* 0x000e6400080210ff */
[----:B-1----:R-:W-:Y:S05]  /*a020*/  @!P1 BRA `(.L_x_120) ;  /* 0xfffffffc00f09947 */ /* 0x002fea000383ffff */
[----:B------:R-:W-:Y:S05]  /*a030*/  BRA `(.L_x_119) ;  /* 0xffffffd000747947 */ /* 0x000fea000383ffff */
.L_x_122:
[----:B----4-:R4:W1:Y:S02]  /*a040*/  SYNCS.PHASECHK.TRANS64.TRYWAIT P0, [R113+URZ+0x260], R4 ;  /* 0x00026004710075a7 */ /* 0x01086400080011ff */
[----:B-1----:R-:W-:Y:S05]  /*a050*/  @!P0 NANOSLEEP.SYNCS 0x989680 ;  /* 0x009896800000895d */ /* 0x002fea0003900000 */
[----:B------:R-:W1:Y:S02]  /*a060*/  @!P0 SYNCS.PHASECHK.TRANS64 P0, [R113+URZ+0x260], R4 ;  /* 0x00026004710085a7 */ /* 0x000e6400080010ff */
[----:B-1----:R-:W-:Y:S05]  /*a070*/  @!P0 BRA `(.L_x_122) ;  /* 0xfffffffc00f08947 */ /* 0x002fea000383ffff */
[----:B------:R-:W-:Y:S05]  /*a080*/  BRA `(.L_x_121) ;  /* 0xffffffd000c47947 */ /* 0x000fea000383ffff */
.L_x_131:
[----:B---3--:R3:W4:Y:S02]  /*a090*/  SYNCS.PHASECHK.TRANS64.TRYWAIT P0, [R121+URZ+0x220], R4 ;  /* 0x00022004790075a7 */ /* 0x00872400080011ff */
[----:B----4-:R-:W-:Y:S05]  /*a0a0*/  @!P0 NANOSLEEP.SYNCS 0x989680 ;  /* 0x009896800000895d */ /* 0x010fea0003900000 */
[----:B------:R-:W4:Y:S02]  /*a0b0*/  @!P0 SYNCS.PHASECHK.TRANS64 P0, [R121+URZ+0x220], R4 ;  /* 0x00022004790085a7 */ /* 0x000f2400080010ff */
[----:B----4-:R-:W-:Y:S05]  /*a0c0*/  @!P0 BRA `(.L_x_131) ;  /* 0xfffffffc00f08947 */ /* 0x010fea000383ffff */
[----:B------:R-:W-:Y:S05]  /*a0d0*/  BRA `(.L_x_130) ;  /* 0xffffffdc00c87947 */ /* 0x000fea000383ffff */
        .weak           $__internal_0_$__cuda_sm10x_tcgen05_guardrail_trap_col_being_dealloced_not_returned_by_alloc
        .type           $__internal_0_$__cuda_sm10x_tcgen05_guardrail_trap_col_being_dealloced_not_returned_by_alloc,@function
        .size           $__internal_0_$__cuda_sm10x_tcgen05_guardrail_trap_col_being_dealloced_not_returned_by_alloc,($__internal_1_$__cuda_sm10x_tcgen05_guardrail_trap_phase_invalid_during_alloc - $__internal_0_$__cuda_sm10x_tcgen05_guardrail_trap_col_being_dealloced_not_returned_by_alloc)
$__internal_0_$__cuda_sm10x_tcgen05_guardrail_trap_col_being_dealloced_not_returned_by_alloc:
[----:B------:R-:W-:Y:S05]  /*a0e0*/  BPT.TRAP 0x1 ;  /* 0x000000040000795c */ /* 0x000fea0000300000 */
[----:B------:R-:W-:-:S04]  /*a0f0*/  HFMA2 R3, -RZ, RZ, 0, 0 ;  /* 0x00000000ff037431 */ /* 0x000fc800000001ff */
[----:B------:R-:W-:Y:S05]  /*a100*/  RET.REL.NODEC R2 `(_ZN7cutlass13device_kernelINS_4conv6kernel13ConvUniversalINS1_16ConvProblemShapeILNS1_8OperatorE0ELi2EEENS1_10collective14CollectiveConvINS1_47MainloopSm100TmaUmmaWarpSpecializedImplicitGemmILS5_0ELi34ELi2ELi1ELi2EN4cute5tupleIJNSA_1CILi2EEENSC_ILi1EEESE_EEEEENSB_IJNSC_ILi64EEENSC_ILi128EEENSB_IJNSC_ILi32EEEEEEEEENS_12float_e4m3_tESM_NSA_8TiledMMAINSA_8MMA_AtomIJNSA_10MMA_TraitsINSA_19SM100_MMA_F8F6F4_SSEJSM_SM_fSH_SI_NSA_17integral_constantINSA_4UMMA5MajorELST_0EEESU_NSR_INSS_7ScaleInELSV_0EEESW_EEEEEENSA_6LayoutINSB_IJSE_SE_SE_EEENSB_IJNSC_ILi0EEES11_S11_EEEEENSB_IJNSA_10UnderscoreES14_S14_EEEEENS7_6detail27Sm100ImplicitGemmTileTraitsINSA_20SM90_TMA_LOAD_IM2COLENSA_14ComposedLayoutINSA_7SwizzleILi1ELi4ELi3EEENSA_18smem_ptr_flag_bitsILi8EEENSZ_INSB_IJNSC_ILi8EEESJ_EEENSB_IJSJ_SE_EEEEEEEvEENS18_INSA_23SM90_TMA_LOAD_MULTICASTES1J_vEEEENS_8epilogue10collective18CollectiveEpilogueINS1O_23Sm100TmaWarpSpecializedILi2ELi2ELi32ELb0ELb0EEEJSL_NSB_IJNSZ_ISH_SE_EES1T_EEESM_NSB_IJNSB_IJlllEEESE_S11_EEESM_S1W_NS1O_6fusion15FusionCallbacksIS1S_NS1X_17LinearCombinationISM_fSM_fLNS_15FloatRoundStyleE2EEESL_S1U_JEEENSA_5SM1004TMEM4LOAD26SM100_TMEM_LOAD_16dp32b32xES19_NS1A_INS1B_ILi2ELi4ELi3EEES1E_NSZ_INSB_IJS1F_SH_EEENSB_IJSH_SE_EEEEEEENSA_39AutoVectorizingCopyWithAssumedAlignmentILi128EEENSA_21SM90_TMA_STORE_IM2COLES2B_S2D_S2D_EEEvvEEEEvNT_6ParamsE) ;  /* 0xffffff5c02bc7950 */ /* 0x000fea0003c3ffff */
        .weak           $__internal_1_$__cuda_sm10x_tcgen05_guardrail_trap_phase_invalid_during_alloc
        .type           $__internal_1_$__cuda_sm10x_tcgen05_guardrail_trap_phase_invalid_during_alloc,@function
        .size           $__internal_1_$__cuda_sm10x_tcgen05_guardrail_trap_phase_invalid_during_alloc,($__internal_2_$__cuda_sm10x_tcgen05_guardrail_trap_unallocated_columns_being_dealloced - $__internal_1_$__cuda_sm10x_tcgen05_guardrail_trap_phase_invalid_during_alloc)
$__internal_1_$__cuda_sm10x_tcgen05_guardrail_trap_phase_invalid_during_alloc:
[----:B------:R-:W-:Y:S05]  /*a110*/  BPT.TRAP 0x1 ;  /* 0x000000040000795c */ /* 0x000fea0000300000 */
[----:B------:R-:W-:-:S04]  /*a120*/  MOV R3, 0x0 ;  /* 0x0000000000037802 */ /* 0x000fc80000000f00 */
[----:B------:R-:W-:Y:S05]  /*a130*/  RET.REL.NODEC R2 `(_ZN7cutlass13device_kernelINS_4conv6kernel13ConvUniversalINS1_16ConvProblemShapeILNS1_8OperatorE0ELi2EEENS1_10collective14CollectiveConvINS1_47MainloopSm100TmaUmmaWarpSpecializedImplicitGemmILS5_0ELi34ELi2ELi1ELi2EN4cute5tupleIJNSA_1CILi2EEENSC_ILi1EEESE_EEEEENSB_IJNSC_ILi64EEENSC_ILi128EEENSB_IJNSC_ILi32EEEEEEEEENS_12float_e4m3_tESM_NSA_8TiledMMAINSA_8MMA_AtomIJNSA_10MMA_TraitsINSA_19SM100_MMA_F8F6F4_SSEJSM_SM_fSH_SI_NSA_17integral_constantINSA_4UMMA5MajorELST_0EEESU_NSR_INSS_7ScaleInELSV_0EEESW_EEEEEENSA_6LayoutINSB_IJSE_SE_SE_EEENSB_IJNSC_ILi0EEES11_S11_EEEEENSB_IJNSA_10UnderscoreES14_S14_EEEEENS7_6detail27Sm100ImplicitGemmTileTraitsINSA_20SM90_TMA_LOAD_IM2COLENSA_14ComposedLayoutINSA_7SwizzleILi1ELi4ELi3EEENSA_18smem_ptr_flag_bitsILi8EEENSZ_INSB_IJNSC_ILi8EEESJ_EEENSB_IJSJ_SE_EEEEEEEvEENS18_INSA_23SM90_TMA_LOAD_MULTICASTES1J_vEEEENS_8epilogue10collective18CollectiveEpilogueINS1O_23Sm100TmaWarpSpecializedILi2ELi2ELi32ELb0ELb0EEEJSL_NSB_IJNSZ_ISH_SE_EES1T_EEESM_NSB_IJNSB_IJlllEEESE_S11_EEESM_S1W_NS1O_6fusion15FusionCallbacksIS1S_NS1X_17LinearCombinationISM_fSM_fLNS_15FloatRoundStyleE2EEESL_S1U_JEEENSA_5SM1004TMEM4LOAD26SM100_TMEM_LOAD_16dp32b32xES19_NS1A_INS1B_ILi2ELi4ELi3EEES1E_NSZ_INSB_IJS1F_SH_EEENSB_IJSH_SE_EEEEEEENSA_39AutoVectorizingCopyWithAssumedAlignmentILi128EEENSA_21SM90_TMA_STORE_IM2COLES2B_S2D_S2D_EEEvvEEEEvNT_6ParamsE) ;  /* 0xffffff5c02b07950 */ /* 0x000fea0003c3ffff */
        .weak           $__internal_2_$__cuda_sm10x_tcgen05_guardrail_trap_unallocated_columns_being_dealloced
        .type           $__internal_2_$__cuda_sm10x_tcgen05_guardrail_trap_unallocated_columns_being_dealloced,@function
        .size           $__internal_2_$__cuda_sm10x_tcgen05_guardrail_trap_unallocated_columns_being_dealloced,(.L_x_231 - $__internal_2_$__cuda_sm10x_tcgen05_guardrail_trap_unallocated_columns_being_dealloced)
$__internal_2_$__cuda_sm10x_tcgen05_guardrail_trap_unallocated_columns_being_dealloced:
[----:B------:R-:W-:Y:S05]  /*a140*/  BPT.TRAP 0x1 ;  /* 0x000000040000795c */ /* 0x000fea0000300000 */
[----:B------:R-:W-:-:S04]  /*a150*/  HFMA2 R3, -RZ, RZ, 0, 0 ;  /* 0x00000000ff037431 */ /* 0x000fc800000001ff */
[----:B------:R-:W-:Y:S05]  /*a160*/  RET.REL.NODEC R2 `(_ZN7cutlass13device_kernelINS_4conv6kernel13ConvUniversalINS1_16ConvProblemShapeILNS1_8OperatorE0ELi2EEENS1_10collective14CollectiveConvINS1_47MainloopSm100TmaUmmaWarpSpecializedImplicitGemmILS5_0ELi34ELi2ELi1ELi2EN4cute5tupleIJNSA_1CILi2EEENSC_ILi1EEESE_EEEEENSB_IJNSC_ILi64EEENSC_ILi128EEENSB_IJNSC_ILi32EEEEEEEEENS_12float_e4m3_tESM_NSA_8TiledMMAINSA_8MMA_AtomIJNSA_10MMA_TraitsINSA_19SM100_MMA_F8F6F4_SSEJSM_SM_fSH_SI_NSA_17integral_constantINSA_4UMMA5MajorELST_0EEESU_NSR_INSS_7ScaleInELSV_0EEESW_EEEEEENSA_6LayoutINSB_IJSE_SE_SE_EEENSB_IJNSC_ILi0EEES11_S11_EEEEENSB_IJNSA_10UnderscoreES14_S14_EEEEENS7_6detail27Sm100ImplicitGemmTileTraitsINSA_20SM90_TMA_LOAD_IM2COLENSA_14ComposedLayoutINSA_7SwizzleILi1ELi4ELi3EEENSA_18smem_ptr_flag_bitsILi8EEENSZ_INSB_IJNSC_ILi8EEESJ_EEENSB_IJSJ_SE_EEEEEEEvEENS18_INSA_23SM90_TMA_LOAD_MULTICASTES1J_vEEEENS_8epilogue10collective18CollectiveEpilogueINS1O_23Sm100TmaWarpSpecializedILi2ELi2ELi32ELb0ELb0EEEJSL_NSB_IJNSZ_ISH_SE_EES1T_EEESM_NSB_IJNSB_IJlllEEESE_S11_EEESM_S1W_NS1O_6fusion15FusionCallbacksIS1S_NS1X_17LinearCombinationISM_fSM_fLNS_15FloatRoundStyleE2EEESL_S1U_JEEENSA_5SM1004TMEM4LOAD26SM100_TMEM_LOAD_16dp32b32xES19_NS1A_INS1B_ILi2ELi4ELi3EEES1E_NSZ_INSB_IJS1F_SH_EEENSB_IJSH_SE_EEEEEEENSA_39AutoVectorizingCopyWithAssumedAlignmentILi128EEENSA_21SM90_TMA_STORE_IM2COLES2B_S2D_S2D_EEEvvEEEEvNT_6ParamsE) ;  /* 0xffffff5c02a47950 */ /* 0x000fea0003c3ffff */
.L_x_230:
[----:B------:R-:W-:-:S00]  /*a170*/  BRA `(.L_x_230) ;  /* 0xfffffffc00fc7947 */ /* 0x000fc0000383ffff */
[----:B------:R-:W-:-:S00]  /*a180*/  NOP ;  /* 0x0000000000007918 */ /* 0x000fc00000000000 */
[----:B------:R-:W-:-:S00]  /*a190*/  NOP ;  /* 0x0000000000007918 */ /* 0x000fc00000000000 */
[----:B------:R-:W-:-:S00]  /*a1a0*/  NOP ;  /* 0x0000000000007918 */ /* 0x000fc00000000000 */
[----:B------:R-:W-:-:S00]  /*a1b0*/  NOP ;  /* 0x0000000000007918 */ /* 0x000fc00000000000 */
[----:B------:R-:W-:-:S00]  /*a1c0*/  NOP ;  /* 0x0000000000007918 */ /* 0x000fc00000000000 */
[----:B------:R-:W-:-:S00]  /*a1d0*/  NOP ;  /* 0x0000000000007918 */ /* 0x000fc00000000000 */
[----:B------:R-:W-:-:S00]  /*a1e0*/  NOP ;  /* 0x0000000000007918 */ /* 0x000fc00000000000 */
[----:B------:R-:W-:-:S00]  /*a1f0*/  NOP ;  /* 0x0000000000007918 */ /* 0x000fc00000000000 */
.L_x_231:


//--------------------- .nv.global.init           --------------------------
	.section	.nv.global.init,"aw",@progbits
.nv.global.init:
	.type		$str$29,@object
	.size		$str$29,($str$30 - $str$29)
$str$29:
        /*0000*/ 	.byte	0x28, 0x61, 0x64, 0x64, 0x72, 0x65, 0x73, 0x73, 0x20, 0x26, 0x20, 0x6d, 0x61, 0x73, 0x6b, 0x29
        /*0010*/ 	.byte	0x20, 0x3d, 0x3d, 0x20, 0x30, 0x00
	.type		$str$30,@object
	.size		$str$30,($str$28 - $str$30)
$str$30:
        /*0016*/ 	.byte	0x2f, 0x74, 0x6d, 0x70, 0x2f, 0x63, 0x75, 0x74, 0x6c, 0x61, 0x73, 0x73, 0x5f, 0x73, 0x77, 0x65
        /*0026*/ 	.byte	0x65, 0x70, 0x5f, 0x73, 0x72, 0x63, 0x2f, 0x69, 0x6e, 0x63, 0x6c, 0x75, 0x64, 0x65, 0x2f, 0x63
        /*0036*/ 	.byte	0x75, 0x74, 0x65, 0x2f, 0x70, 0x6f, 0x69, 0x6e, 0x74, 0x65, 0x72, 0x5f, 0x66, 0x6c, 0x61, 0x67
        /*0046*/ 	.byte	0x67, 0x65, 0x64, 0x2e, 0x68, 0x70, 0x70, 0x00
	.type		$str$28,@object
	.size		$str$28,($str$27 - $str$28)
$str$28:
        /*004e*/ 	.byte	0x2f, 0x74, 0x6d, 0x70, 0x2f, 0x63, 0x75, 0x74, 0x6c, 0x61, 0x73, 0x73, 0x5f, 0x73, 0x77, 0x65
        /*005e*/ 	.byte	0x65, 0x70, 0x5f, 0x73, 0x72, 0x63, 0x2f, 0x69, 0x6e, 0x63, 0x6c, 0x75, 0x64, 0x65, 0x2f, 0x63
        /*006e*/ 	.byte	0x75, 0x74, 0x65, 0x2f, 0x61, 0x74, 0x6f, 0x6d, 0x2f, 0x63, 0x6f, 0x70, 0x79, 0x5f, 0x74, 0x72
        /*007e*/ 	.byte	0x61, 0x69, 0x74, 0x73, 0x5f, 0x73, 0x6d, 0x31, 0x30, 0x30, 0x2e, 0x68, 0x70, 0x70, 0x00
	.type		$str$27,@object
	.size		$str$27,(__unnamed_1 - $str$27)
$str$27:
        /*008d*/ 	.byte	0x28, 0x28, 0x75, 0x69, 0x6e, 0x74, 0x33, 0x32, 0x5f, 0x74, 0x28, 0x74, 0x68, 0x72, 0x65, 0x61
        /*009d*/ 	.byte	0x64, 0x49, 0x64, 0x78, 0x2e, 0x78, 0x29, 0x20, 0x2f, 0x20, 0x33, 0x32, 0x29, 0x20, 0x25, 0x20
        /*00ad*/ 	.byte	0x34, 0x29, 0x20, 0x3d, 0x3d, 0x20, 0x28, 0x28, 0x28, 0x74, 0x6d, 0x65, 0x6d, 0x5f, 0x61, 0x64
        /*00bd*/ 	.byte	0x64, 0x72, 0x20, 0x3e, 0x3e, 0x20, 0x31, 0x36, 0x29, 0x20, 0x2f, 0x20, 0x33, 0x32, 0x29, 0x20
        /*00cd*/ 	.byte	0x25, 0x20, 0x34, 0x29, 0x00
	.type		__unnamed_1,@object
	.size		__unnamed_1,(__unnamed_2 - __unnamed_1)
__unnamed_1:
        /*00d2*/ 	.byte	0x61, 0x75, 0x74, 0x6f, 0x20, 0x63, 0x75, 0x74, 0x65, 0x3a, 0x3a, 0x61, 0x73, 0x5f, 0x70, 0x6f
        /* <DEDUP_REMOVED lines=24> */
        /*0262*/ 	.byte	0x3c, 0x34, 0x30, 0x39, 0x36, 0x3e, 0x3e, 0x3e, 0x3e, 0x5d, 0x00
	.type		__unnamed_2,@object
	.size		__unnamed_2,(.L_2 - __unnamed_2)
__unnamed_2:
        /* <DEDUP_REMOVED lines=40> */
        /*04ed*/ 	.byte	0x74, 0x65, 0x3a, 0x3a, 0x43, 0x3c, 0x30, 0x3e, 0x3e, 0x3e, 0x3e, 0x5d, 0x00
.L_2:


//--------------------- .nv.shared._ZN7cutlass13device_kernelINS_4conv6kernel13ConvUniversalINS1_16ConvProblemShapeILNS1_8OperatorE0ELi2EEENS1_10collective14CollectiveConvINS1_47MainloopSm100TmaUmmaWarpSpecializedImplicitGemmILS5_0ELi34ELi2ELi1ELi2EN4cute5tupleIJNSA_1CILi2EEENSC_ILi1EEESE_EEEEENSB_IJNSC_ILi64EEENSC_ILi128EEENSB_IJNSC_ILi32EEEEEEEEENS_12float_e4m3_tESM_NSA_8TiledMMAINSA_8MMA_AtomIJNSA_10MMA_TraitsINSA_19SM100_MMA_F8F6F4_SSEJSM_SM_fSH_SI_NSA_17integral_constantINSA_4UMMA5MajorELST_0EEESU_NSR_INSS_7ScaleInELSV_0EEESW_EEEEEENSA_6LayoutINSB_IJSE_SE_SE_EEENSB_IJNSC_ILi0EEES11_S11_EEEEENSB_IJNSA_10UnderscoreES14_S14_EEEEENS7_6detail27Sm100ImplicitGemmTileTraitsINSA_20SM90_TMA_LOAD_IM2COLENSA_14ComposedLayoutINSA_7SwizzleILi1ELi4ELi3EEENSA_18smem_ptr_flag_bitsILi8EEENSZ_INSB_IJNSC_ILi8EEESJ_EEENSB_IJSJ_SE_EEEEEEEvEENS18_INSA_23SM90_TMA_LOAD_MULTICASTES1J_vEEEENS_8epilogue10collective18CollectiveEpilogueINS1O_23Sm100TmaWarpSpecializedILi2ELi2ELi32ELb0ELb0EEEJSL_NSB_IJNSZ_ISH_SE_EES1T_EEESM_NSB_IJNSB_IJlllEEESE_S11_EEESM_S1W_NS1O_6fusion15FusionCallbacksIS1S_NS1X_17LinearCombinationISM_fSM_fLNS_15FloatRoundStyleE2EEESL_S1U_JEEENSA_5SM1004TMEM4LOAD26SM100_TMEM_LOAD_16dp32b32xES19_NS1A_INS1B_ILi2ELi4ELi3EEES1E_NSZ_INSB_IJS1F_SH_EEENSB_IJSH_SE_EEEEEEENSA_39AutoVectorizingCopyWithAssumedAlignmentILi128EEENSA_21SM90_TMA_STORE_IM2COLES2B_S2D_S2D_EEEvvEEEEvNT_6ParamsE --------------------------
	.section	.nv.shared._ZN7cutlass13device_kernelINS_4conv6kernel13ConvUniversalINS1_16ConvProblemShapeILNS1_8OperatorE0ELi2EEENS1_10collective14CollectiveConvINS1_47MainloopSm100TmaUmmaWarpSpecializedImplicitGemmILS5_0ELi34ELi2ELi1ELi2EN4cute5tupleIJNSA_1CILi2EEENSC_ILi1EEESE_EEEEENSB_IJNSC_ILi64EEENSC_ILi128EEENSB_IJNSC_ILi32EEEEEEEEENS_12float_e4m3_tESM_NSA_8TiledMMAINSA_8MMA_AtomIJNSA_10MMA_TraitsINSA_19SM100_MMA_F8F6F4_SSEJSM_SM_fSH_SI_NSA_17integral_constantINSA_4UMMA5MajorELST_0EEESU_NSR_INSS_7ScaleInELSV_0EEESW_EEEEEENSA_6LayoutINSB_IJSE_SE_SE_EEENSB_IJNSC_ILi0EEES11_S11_EEEEENSB_IJNSA_10UnderscoreES14_S14_EEEEENS7_6detail27Sm100ImplicitGemmTileTraitsINSA_20SM90_TMA_LOAD_IM2COLENSA_14ComposedLayoutINSA_7SwizzleILi1ELi4ELi3EEENSA_18smem_ptr_flag_bitsILi8EEENSZ_INSB_IJNSC_ILi8EEESJ_EEENSB_IJSJ_SE_EEEEEEEvEENS18_INSA_23SM90_TMA_LOAD_MULTICASTES1J_vEEEENS_8epilogue10collective18CollectiveEpilogueINS1O_23Sm100TmaWarpSpecializedILi2ELi2ELi32ELb0ELb0EEEJSL_NSB_IJNSZ_ISH_SE_EES1T_EEESM_NSB_IJNSB_IJlllEEESE_S11_EEESM_S1W_NS1O_6fusion15FusionCallbacksIS1S_NS1X_17LinearCombinationISM_fSM_fLNS_15FloatRoundStyleE2EEESL_S1U_JEEENSA_5SM1004TMEM4LOAD26SM100_TMEM_LOAD_16dp32b32xES19_NS1A_INS1B_ILi2ELi4ELi3EEES1E_NSZ_INSB_IJS1F_SH_EEENSB_IJSH_SE_EEEEEEENSA_39AutoVectorizingCopyWithAssumedAlignmentILi128EEENSA_21SM90_TMA_STORE_IM2COLES2B_S2D_S2D_EEEvvEEEEvNT_6ParamsE,"aw",@nobits
	.sectionflags	@""
	.align	16
	.zero		1024


//--------------------- .nv.shared.reserved.0     --------------------------
	.section	.nv.shared.reserved.0,"aw",@nobits
	.weak		__nv_reservedSMEM_offset_0_alias
	.size		__nv_reservedSMEM_offset_0_alias, 0, 64
	.other		__nv_reservedSMEM_offset_0_alias,@"STO_CUDA_RESERVED_SHARED STV_DEFAULT"
__nv_reservedSMEM_offset_0_alias:
	.zero		0
.nv.shared.reserved.0:
	.zero		64
	.weak		__nv_reservedSMEM_tcgen05_partition
	.type		__nv_reservedSMEM_tcgen05_partition,@object
	.size		__nv_reservedSMEM_tcgen05_partition,(.L_0 - __nv_reservedSMEM_tcgen05_partition)
__nv_reservedSMEM_tcgen05_partition:
	.zero		32
.L_0:


//--------------------- .nv.global                --------------------------
	.section	.nv.global,"aw",@nobits
.nv.global:
	.type		_ZN39_INTERNAL_95982fa6_4_k_cu_5a55f544_36764cute1_E,@object
	.size		_ZN39_INTERNAL_95982fa6_4_k_cu_5a55f544_36764cute1_E,(_ZN39_INTERNAL_95982fa6_4_k_cu_5a55f544_36764cuda3std3__45__cpo6cbeginE - _ZN39_INTERNAL_95982fa6_4_k_cu_5a55f544_36764cute1_E)
_ZN39_INTERNAL_95982fa6_4_k_cu_5a55f544_36764cute1_E:
	.zero		1
	.type		_ZN39_INTERNAL_95982fa6_4_k_cu_5a55f544_36764cuda3std3__45__cpo6cbeginE,@object
	.size		_ZN39_INTERNAL_95982fa6_4_k_cu_5a55f544_36764cuda3std3__45__cpo6cbeginE,(_ZN39_INTERNAL_95982fa6_4_k_cu_5a55f544_36764cuda3std3__48in_placeE - _ZN39_INTERNAL_95982fa6_4_k_cu_5a55f544_36764cuda3std3__45__cpo6cbeginE)
_ZN39_INTERNAL_95982fa6_4_k_cu_5a55f544_36764cuda3std3__45__cpo6cbeginE:
	.zero		1
	.type		_ZN39_INTERNAL_95982fa6_4_k_cu_5a55f544_36764cuda3std3__48in_placeE,@object
	.size		_ZN39_INTERNAL_95982fa6_4_k_cu_5a55f544_36764cuda3std3__48in_placeE,(_ZN39_INTERNAL_95982fa6_4_k_cu_5a55f544_36764cuda3std6ranges3__45__cpo9iter_moveE - _ZN39_INTERNAL_95982fa6_4_k_cu_5a55f544_36764cuda3std3__48in_placeE)
_ZN39_INTERNAL_95982fa6_4_k_cu_5a55f544_36764cuda3std3__48in_placeE:
	.zero		1
	.type		_ZN39_INTERNAL_95982fa6_4_k_cu_5a55f544_36764cuda3std6ranges3__45__cpo9iter_moveE,@object
	.size		_ZN39_INTERNAL_95982fa6_4_k_cu_5a55f544_36764cuda3std6ranges3__45__cpo9iter_moveE,(_ZN39_INTERNAL_95982fa6_4_k_cu_5a55f544_36764cuda3std3__45__cpo5beginE - _ZN39_INTERNAL_95982fa6_4_k_cu_5a55f544_36764cuda3std6ranges3__45__cpo9iter_moveE)
_ZN39_INTERNAL_95982fa6_4_k_cu_5a55f544_36764cuda3std6ranges3__45__cpo9iter_moveE:
	.zero		1
	.type		_ZN39_INTERNAL_95982fa6_4_k_cu_5a55f544_36764cuda3std3__45__cpo5beginE,@object
	.size		_ZN39_INTERNAL_95982fa6_4_k_cu_5a55f544_36764cuda3std3__45__cpo5beginE,(_ZN39_INTERNAL_95982fa6_4_k_cu_5a55f544_36764cuda3std3__441_GLOBAL__N__95982fa6_4_k_cu_5a55f544_36766ignoreE - _ZN39_INTERNAL_95982fa6_4_k_cu_5a55f544_36764cuda3std3__45__cpo5beginE)
_ZN39_INTERNAL_95982fa6_4_k_cu_5a55f544_36764cuda3std3__45__cpo5beginE:
	.zero		1
	.type		_ZN39_INTERNAL_95982fa6_4_k_cu_5a55f544_36764cuda3std3__441_GLOBAL__N__95982fa6_4_k_cu_5a55f544_36766ignoreE,@object
	.size		_ZN39_INTERNAL_95982fa6_4_k_cu_5a55f544_36764cuda3std3__441_GLOBAL__N__95982fa6_4_k_cu_5a55f544_36766ignoreE,(_ZN39_INTERNAL_95982fa6_4_k_cu_5a55f544_36764cute7productE - _ZN39_INTERNAL_95982fa6_4_k_cu_5a55f544_36764cuda3std3__441_GLOBAL__N__95982fa6_4_k_cu_5a55f544_36766ignoreE)
_ZN39_INTERNAL_95982fa6_4_k_cu_5a55f544_36764cuda3std3__441_GLOBAL__N__95982fa6_4_k_cu_5a55f544_36766ignoreE:
	.zero		1
	.type		_ZN39_INTERNAL_95982fa6_4_k_cu_5a55f544_36764cute7productE,@object
	.size		_ZN39_INTERNAL_95982fa6_4_k_cu_5a55f544_36764cute7productE,(_ZN39_INTERNAL_95982fa6_4_k_cu_5a55f544_36764cuda3std3__45__cpo3endE - _ZN39_INTERNAL_95982fa6_4_k_cu_5a55f544_36764cute7productE)
_ZN39_INTERNAL_95982fa6_4_k_cu_5a55f544_36764cute7productE:
	.zero		1
	.type		_ZN39_INTERNAL_95982fa6_4_k_cu_5a55f544_36764cuda3std3__45__cpo3endE,@object
	.size		_ZN39_INTERNAL_95982fa6_4_k_cu_5a55f544_36764cuda3std3__45__cpo3endE,(_ZN39_INTERNAL_95982fa6_4_k_cu_5a55f544_36764cuda3std3__419piecewise_constructE - _ZN39_INTERNAL_95982fa6_4_k_cu_5a55f544_36764cuda3std3__45__cpo3endE)
_ZN39_INTERNAL_95982fa6_4_k_cu_5a55f544_36764cuda3std3__45__cpo3endE:
	.zero		1
	.type		_ZN39_INTERNAL_95982fa6_4_k_cu_5a55f544_36764cuda3std3__419piecewise_constructE,@object
	.size		_ZN39_INTERNAL_95982fa6_4_k_cu_5a55f544_36764cuda3std3__419piecewise_constructE,(_ZN39_INTERNAL_95982fa6_4_k_cu_5a55f544_36764cuda3std3__45__cpo4cendE - _ZN39_INTERNAL_95982fa6_4_k_cu_5a55f544_36764cuda3std3__419piecewise_constructE)
_ZN39_INTERNAL_95982fa6_4_k_cu_5a55f544_36764cuda3std3__419piecewise_constructE:
	.zero		1
	.type		_ZN39_INTERNAL_95982fa6_4_k_cu_5a55f544_36764cuda3std3__45__cpo4cendE,@object
	.size		_ZN39_INTERNAL_95982fa6_4_k_cu_5a55f544_36764cuda3std3__45__cpo4cendE,(_ZN39_INTERNAL_95982fa6_4_k_cu_5a55f544_36764cuda3std6ranges3__45__cpo4swapE - _ZN39_INTERNAL_95982fa6_4_k_cu_5a55f544_36764cuda3std3__45__cpo4cendE)
_ZN39_INTERNAL_95982fa6_4_k_cu_5a55f544_36764cuda3std3__45__cpo4cendE:
	.zero		1
	.type		_ZN39_INTERNAL_95982fa6_4_k_cu_5a55f544_36764cuda3std6ranges3__45__cpo4swapE,@object
	.size		_ZN39_INTERNAL_95982fa6_4_k_cu_5a55f544_36764cuda3std6ranges3__45__cpo4swapE,(.L_10 - _ZN39_INTERNAL_95982fa6_4_k_cu_5a55f544_36764cuda3std6ranges3__45__cpo4swapE)
_ZN39_INTERNAL_95982fa6_4_k_cu_5a55f544_36764cuda3std6ranges3__45__cpo4swapE:
	.zero		1
.L_10:


//--------------------- .nv.constant0._ZN7cutlass13device_kernelINS_4conv6kernel13ConvUniversalINS1_16ConvProblemShapeILNS1_8OperatorE0ELi2EEENS1_10collective14CollectiveConvINS1_47MainloopSm100TmaUmmaWarpSpecializedImplicitGemmILS5_0ELi34ELi2ELi1ELi2EN4cute5tupleIJNSA_1CILi2EEENSC_ILi1EEESE_EEEEENSB_IJNSC_ILi64EEENSC_ILi128EEENSB_IJNSC_ILi32EEEEEEEEENS_12float_e4m3_tESM_NSA_8TiledMMAINSA_8MMA_AtomIJNSA_10MMA_TraitsINSA_19SM100_MMA_F8F6F4_SSEJSM_SM_fSH_SI_NSA_17integral_constantINSA_4UMMA5MajorELST_0EEESU_NSR_INSS_7ScaleInELSV_0EEESW_EEEEEENSA_6LayoutINSB_IJSE_SE_SE_EEENSB_IJNSC_ILi0EEES11_S11_EEEEENSB_IJNSA_10UnderscoreES14_S14_EEEEENS7_6detail27Sm100ImplicitGemmTileTraitsINSA_20SM90_TMA_LOAD_IM2COLENSA_14ComposedLayoutINSA_7SwizzleILi1ELi4ELi3EEENSA_18smem_ptr_flag_bitsILi8EEENSZ_INSB_IJNSC_ILi8EEESJ_EEENSB_IJSJ_SE_EEEEEEEvEENS18_INSA_23SM90_TMA_LOAD_MULTICASTES1J_vEEEENS_8epilogue10collective18CollectiveEpilogueINS1O_23Sm100TmaWarpSpecializedILi2ELi2ELi32ELb0ELb0EEEJSL_NSB_IJNSZ_ISH_SE_EES1T_EEESM_NSB_IJNSB_IJlllEEESE_S11_EEESM_S1W_NS1O_6fusion15FusionCallbacksIS1S_NS1X_17LinearCombinationISM_fSM_fLNS_15FloatRoundStyleE2EEESL_S1U_JEEENSA_5SM1004TMEM4LOAD26SM100_TMEM_LOAD_16dp32b32xES19_NS1A_INS1B_ILi2ELi4ELi3EEES1E_NSZ_INSB_IJS1F_SH_EEENSB_IJSH_SE_EEEEEEENSA_39AutoVectorizingCopyWithAssumedAlignmentILi128EEENSA_21SM90_TMA_STORE_IM2COLES2B_S2D_S2D_EEEvvEEEEvNT_6ParamsE --------------------------
	.section	.nv.constant0._ZN7cutlass13device_kernelINS_4conv6kernel13ConvUniversalINS1_16ConvProblemShapeILNS1_8OperatorE0ELi2EEENS1_10collective14CollectiveConvINS1_47MainloopSm100TmaUmmaWarpSpecializedImplicitGemmILS5_0ELi34ELi2ELi1ELi2EN4cute5tupleIJNSA_1CILi2EEENSC_ILi1EEESE_EEEEENSB_IJNSC_ILi64EEENSC_ILi128EEENSB_IJNSC_ILi32EEEEEEEEENS_12float_e4m3_tESM_NSA_8TiledMMAINSA_8MMA_AtomIJNSA_10MMA_TraitsINSA_19SM100_MMA_F8F6F4_SSEJSM_SM_fSH_SI_NSA_17integral_constantINSA_4UMMA5MajorELST_0EEESU_NSR_INSS_7ScaleInELSV_0EEESW_EEEEEENSA_6LayoutINSB_IJSE_SE_SE_EEENSB_IJNSC_ILi0EEES11_S11_EEEEENSB_IJNSA_10UnderscoreES14_S14_EEEEENS7_6detail27Sm100ImplicitGemmTileTraitsINSA_20SM90_TMA_LOAD_IM2COLENSA_14ComposedLayoutINSA_7SwizzleILi1ELi4ELi3EEENSA_18smem_ptr_flag_bitsILi8EEENSZ_INSB_IJNSC_ILi8EEESJ_EEENSB_IJSJ_SE_EEEEEEEvEENS18_INSA_23SM90_TMA_LOAD_MULTICASTES1J_vEEEENS_8epilogue10collective18CollectiveEpilogueINS1O_23Sm100TmaWarpSpecializedILi2ELi2ELi32ELb0ELb0EEEJSL_NSB_IJNSZ_ISH_SE_EES1T_EEESM_NSB_IJNSB_IJlllEEESE_S11_EEESM_S1W_NS1O_6fusion15FusionCallbacksIS1S_NS1X_17LinearCombinationISM_fSM_fLNS_15FloatRoundStyleE2EEESL_S1U_JEEENSA_5SM1004TMEM4LOAD26SM100_TMEM_LOAD_16dp32b32xES19_NS1A_INS1B_ILi2ELi4ELi3EEES1E_NSZ_INSB_IJS1F_SH_EEENSB_IJSH_SE_EEEEEEENSA_39AutoVectorizingCopyWithAssumedAlignmentILi128EEENSA_21SM90_TMA_STORE_IM2COLES2B_S2D_S2D_EEEvvEEEEvNT_6ParamsE,"a",@progbits
	.sectionflags	@""
	.align	4
.nv.constant0._ZN7cutlass13device_kernelINS_4conv6kernel13ConvUniversalINS1_16ConvProblemShapeILNS1_8OperatorE0ELi2EEENS1_10collective14CollectiveConvINS1_47MainloopSm100TmaUmmaWarpSpecializedImplicitGemmILS5_0ELi34ELi2ELi1ELi2EN4cute5tupleIJNSA_1CILi2EEENSC_ILi1EEESE_EEEEENSB_IJNSC_ILi64EEENSC_ILi128EEENSB_IJNSC_ILi32EEEEEEEEENS_12float_e4m3_tESM_NSA_8TiledMMAINSA_8MMA_AtomIJNSA_10MMA_TraitsINSA_19SM100_MMA_F8F6F4_SSEJSM_SM_fSH_SI_NSA_17integral_constantINSA_4UMMA5MajorELST_0EEESU_NSR_INSS_7ScaleInELSV_0EEESW_EEEEEENSA_6LayoutINSB_IJSE_SE_SE_EEENSB_IJNSC_ILi0EEES11_S11_EEEEENSB_IJNSA_10UnderscoreES14_S14_EEEEENS7_6detail27Sm100ImplicitGemmTileTraitsINSA_20SM90_TMA_LOAD_IM2COLENSA_14ComposedLayoutINSA_7SwizzleILi1ELi4ELi3EEENSA_18smem_ptr_flag_bitsILi8EEENSZ_INSB_IJNSC_ILi8EEESJ_EEENSB_IJSJ_SE_EEEEEEEvEENS18_INSA_23SM90_TMA_LOAD_MULTICASTES1J_vEEEENS_8epilogue10collective18CollectiveEpilogueINS1O_23Sm100TmaWarpSpecializedILi2ELi2ELi32ELb0ELb0EEEJSL_NSB_IJNSZ_ISH_SE_EES1T_EEESM_NSB_IJNSB_IJlllEEESE_S11_EEESM_S1W_NS1O_6fusion15FusionCallbacksIS1S_NS1X_17LinearCombinationISM_fSM_fLNS_15FloatRoundStyleE2EEESL_S1U_JEEENSA_5SM1004TMEM4LOAD26SM100_TMEM_LOAD_16dp32b32xES19_NS1A_INS1B_ILi2ELi4ELi3EEES1E_NSZ_INSB_IJS1F_SH_EEENSB_IJSH_SE_EEEEEEENSA_39AutoVectorizingCopyWithAssumedAlignmentILi128EEENSA_21SM90_TMA_STORE_IM2COLES2B_S2D_S2D_EEEvvEEEEvNT_6ParamsE:
	.zero		2944


//--------------------- SYMBOLS --------------------------

	.type		.nv.reservedSmem.offset0,@object
	.size		.nv.reservedSmem.offset0,0x4
	.type		.nv.reservedSmem.cap,@object
	.size		.nv.reservedSmem.cap,0x4
	.type		__assertfail,@function
